// auto-generated by cutlass_sweep.conv — config: {"arch": "sm_100", "cluster_m": 2, "cluster_n": 1, "conv_kind": "dgrad", "dtype": "e4m3", "ndim": 3, "tile_k": 64, "tile_m": 256, "tile_n": 128}
#include "cutlass/cutlass.h"
#include "cute/tensor.hpp"
#include "cutlass/kernel_hardware_info.hpp"
#include "cutlass/conv/convolution.h"
#include "cutlass/conv/dispatch_policy.hpp"
#include "cutlass/conv/collective/collective_builder.hpp"
#include "cutlass/conv/kernel/conv_universal.hpp"
#include "cutlass/conv/device/conv_universal_adapter.hpp"
#include "cutlass/epilogue/collective/collective_builder.hpp"

using namespace cute;
using Elem = cutlass::float_e4m3_t;
using Acc  = float;
using LayoutAB = cutlass::layout::TensorNDHWC;
using LayoutC  = cutlass::layout::TensorNDHWC;
constexpr auto ConvOp = cutlass::conv::Operator::kDgrad;
using TileShape    = Shape<_256, _128, Shape<_64>>;
using ClusterShape = Shape<_2, _1, _1>;

using CollectiveEpilogue = typename cutlass::epilogue::collective::CollectiveBuilder<
    cutlass::arch::Sm100, cutlass::arch::OpClassTensorOp,
    TileShape, ClusterShape,
    cutlass::epilogue::collective::EpilogueTileAuto,
    Acc, Acc,
    Elem, LayoutC, 128 / cutlass::sizeof_bits<Elem>::value,
    Elem, LayoutC, 128 / cutlass::sizeof_bits<Elem>::value,
    cutlass::epilogue::collective::EpilogueScheduleAuto
  >::CollectiveOp;

using CollectiveMainloop = typename cutlass::conv::collective::CollectiveBuilder<
    cutlass::arch::Sm100, cutlass::arch::OpClassTensorOp, ConvOp,
    Elem, LayoutAB, 128 / cutlass::sizeof_bits<Elem>::value,
    Elem, LayoutAB, 128 / cutlass::sizeof_bits<Elem>::value,
    Acc,
    TileShape, ClusterShape,
    cutlass::conv::collective::StageCountAutoCarveout<
        static_cast<int>(sizeof(typename CollectiveEpilogue::SharedStorage))>,
    cutlass::conv::collective::KernelScheduleAuto
  >::CollectiveOp;

using ProblemShape = cutlass::conv::ConvProblemShape<
    ConvOp, CollectiveMainloop::DispatchPolicy::NumSpatialDimensions>;
using ConvKernel = cutlass::conv::kernel::ConvUniversal<
    ProblemShape, CollectiveMainloop, CollectiveEpilogue>;
using Conv = cutlass::conv::device::ConvUniversalAdapter<ConvKernel>;

auto* _anchor = &cutlass::device_kernel<ConvKernel>;


// ===== COMPILED SASS (sm_100a) =====

	.target	sm_100a

	.elftype	@"ET_EXEC"


//--------------------- .note.nv.tkinfo           --------------------------
	.section	.note.nv.tkinfo,"",@"SHT_NOTE"
	.sectionflags	@"SHF_NOTE_NV_TKINFO"
	.tkinfo
        /*0018*/ 	.word	0x00000002
        /*0030*/ 	.string	""
        /*0030*/ 	.string	"ptxas"
        /*0030*/ 	.string	"Cuda compilation tools, release 13.0, V13.0.88"
        /*0030*/ 	.string	"Build cuda_13.0.r13.0/compiler.36424714_0"
        /*0030*/ 	.string	"-arch sm_100a -m 64 "



//--------------------- .note.nv.cuinfo           --------------------------
	.section	.note.nv.cuinfo,"",@"SHT_NOTE"
	.sectionflags	@"SHF_NOTE_NV_CUINFO"
        /*0018*/ 	.short	0x0002
        /*001a*/ 	.short	0x0064
        /*001c*/ 	.short	0x0082
	.zero		2


//--------------------- .nv.info                  --------------------------
	.section	.nv.info,"",@"SHT_CUDA_INFO"
	.align	4


	//----- nvinfo : EIATTR_REGCOUNT
	.align		4
        /*0000*/ 	.byte	0x04, 0x2f
        /*0002*/ 	.short	(.L_19 - .L_18)
	.align		4
.L_18:
        /*0004*/ 	.word	index@(_ZN7cutlass13device_kernelINS_4conv6kernel13ConvUniversalINS1_16ConvProblemShapeILNS1_8OperatorE1ELi3EEENS1_10collective14CollectiveConvINS1_47MainloopSm100TmaUmmaWarpSpecializedImplicitGemmILS5_1ELi16ELi3ELi1ELi2EN4cute5tupleIJNSA_1CILi2EEENSC_ILi1EEESE_EEEEENSB_IJNSC_ILi256EEENSC_ILi128EEENSB_IJNSC_ILi64EEEEEEEEENS_12float_e4m3_tESM_NSA_8TiledMMAINSA_8MMA_AtomIJNSA_10MMA_TraitsINSA_25SM100_MMA_F8F6F4_2x1SM_SSEJSM_SM_fSH_SI_NSA_17integral_constantINSA_4UMMA5MajorELST_0EEENSR_IST_LST_1EEENSR_INSS_7ScaleInELSW_0EEESX_EEEEEENSA_6LayoutINSB_IJSE_SE_SE_EEENSB_IJNSC_ILi0EEES12_S12_EEEEENSB_IJNSA_10UnderscoreES15_S15_EEEEENS7_6detail27Sm100ImplicitGemmTileTraitsINSA_25SM100_TMA_2SM_LOAD_IM2COLENSA_14ComposedLayoutINSA_7SwizzleILi2ELi4ELi3EEENSA_18smem_ptr_flag_bitsILi8EEENS10_INSB_IJNSC_ILi8EEESJ_EEENSB_IJSJ_SE_EEEEEEEvEENS19_INSA_18SM100_TMA_2SM_LOADENS1B_IS1D_S1F_NS10_INSB_IJSJ_S1G_EEENSB_IJSE_SJ_EEEEEEEvEEEENS_8epilogue10collective18CollectiveEpilogueINS1T_23Sm100TmaWarpSpecializedILi2ELi2ELi64ELb0ELb0EEEJNSB_IJSI_SI_SK_EEENSB_IJNS10_ISI_SE_EENS10_ISJ_SE_EEEEESM_NSB_IJNSB_IJllllEEESE_S12_EEESM_S23_NS1T_6fusion15FusionCallbacksIS1X_NS24_17LinearCombinationISM_fSM_fLNS_15FloatRoundStyleE2EEES1Y_S21_JEEENSA_5SM1004TMEM4LOAD26SM100_TMEM_LOAD_32dp32b64xENSA_20SM90_TMA_LOAD_IM2COLES1K_NSA_39AutoVectorizingCopyWithAssumedAlignmentILi128EEENSA_21SM90_TMA_STORE_IM2COLES1K_S2G_S2G_EEEvvEEEEvNT_6ParamsE)
        /*0008*/ 	.word	0x000000d1


	//----- nvinfo : EIATTR_FRAME_SIZE
	.align		4
.L_19:
        /*000c*/ 	.byte	0x04, 0x11
        /*000e*/ 	.short	(.L_21 - .L_20)
	.align		4
.L_20:
        /*0010*/ 	.word	index@($__internal_2_$__cuda_sm10x_tcgen05_guardrail_trap_unallocated_columns_being_dealloced)
        /*0014*/ 	.word	0x00000008


	//----- nvinfo : EIATTR_FRAME_SIZE
	.align		4
.L_21:
        /*0018*/ 	.byte	0x04, 0x11
        /*001a*/ 	.short	(.L_23 - .L_22)
	.align		4
.L_22:
        /*001c*/ 	.word	index@($__internal_1_$__cuda_sm10x_tcgen05_guardrail_trap_phase_invalid_during_alloc)
        /*0020*/ 	.word	0x00000008


	//----- nvinfo : EIATTR_FRAME_SIZE
	.align		4
.L_23:
        /*0024*/ 	.byte	0x04, 0x11
        /*0026*/ 	.short	(.L_25 - .L_24)
	.align		4
.L_24:
        /*0028*/ 	.word	index@($__internal_0_$__cuda_sm10x_tcgen05_guardrail_trap_col_being_dealloced_not_returned_by_alloc)
        /*002c*/ 	.word	0x00000008


	//----- nvinfo : EIATTR_FRAME_SIZE
	.align		4
.L_25:
        /*0030*/ 	.byte	0x04, 0x11
        /*0032*/ 	.short	(.L_27 - .L_26)
	.align		4
.L_26:
        /*0034*/ 	.word	index@(_ZN7cutlass13device_kernelINS_4conv6kernel13ConvUniversalINS1_16ConvProblemShapeILNS1_8OperatorE1ELi3EEENS1_10collective14CollectiveConvINS1_47MainloopSm100TmaUmmaWarpSpecializedImplicitGemmILS5_1ELi16ELi3ELi1ELi2EN4cute5tupleIJNSA_1CILi2EEENSC_ILi1EEESE_EEEEENSB_IJNSC_ILi256EEENSC_ILi128EEENSB_IJNSC_ILi64EEEEEEEEENS_12float_e4m3_tESM_NSA_8TiledMMAINSA_8MMA_AtomIJNSA_10MMA_TraitsINSA_25SM100_MMA_F8F6F4_2x1SM_SSEJSM_SM_fSH_SI_NSA_17integral_constantINSA_4UMMA5MajorELST_0EEENSR_IST_LST_1EEENSR_INSS_7ScaleInELSW_0EEESX_EEEEEENSA_6LayoutINSB_IJSE_SE_SE_EEENSB_IJNSC_ILi0EEES12_S12_EEEEENSB_IJNSA_10UnderscoreES15_S15_EEEEENS7_6detail27Sm100ImplicitGemmTileTraitsINSA_25SM100_TMA_2SM_LOAD_IM2COLENSA_14ComposedLayoutINSA_7SwizzleILi2ELi4ELi3EEENSA_18smem_ptr_flag_bitsILi8EEENS10_INSB_IJNSC_ILi8EEESJ_EEENSB_IJSJ_SE_EEEEEEEvEENS19_INSA_18SM100_TMA_2SM_LOADENS1B_IS1D_S1F_NS10_INSB_IJSJ_S1G_EEENSB_IJSE_SJ_EEEEEEEvEEEENS_8epilogue10collective18CollectiveEpilogueINS1T_23Sm100TmaWarpSpecializedILi2ELi2ELi64ELb0ELb0EEEJNSB_IJSI_SI_SK_EEENSB_IJNS10_ISI_SE_EENS10_ISJ_SE_EEEEESM_NSB_IJNSB_IJllllEEESE_S12_EEESM_S23_NS1T_6fusion15FusionCallbacksIS1X_NS24_17LinearCombinationISM_fSM_fLNS_15FloatRoundStyleE2EEES1Y_S21_JEEENSA_5SM1004TMEM4LOAD26SM100_TMEM_LOAD_32dp32b64xENSA_20SM90_TMA_LOAD_IM2COLES1K_NSA_39AutoVectorizingCopyWithAssumedAlignmentILi128EEENSA_21SM90_TMA_STORE_IM2COLES1K_S2G_S2G_EEEvvEEEEvNT_6ParamsE)
        /*0038*/ 	.word	0x00000008


	//----- nvinfo : EIATTR_MIN_STACK_SIZE
	.align		4
.L_27:
        /*003c*/ 	.byte	0x04, 0x12
        /*003e*/ 	.short	(.L_29 - .L_28)
	.align		4
.L_28:
        /*0040*/ 	.word	index@(_ZN7cutlass13device_kernelINS_4conv6kernel13ConvUniversalINS1_16ConvProblemShapeILNS1_8OperatorE1ELi3EEENS1_10collective14CollectiveConvINS1_47MainloopSm100TmaUmmaWarpSpecializedImplicitGemmILS5_1ELi16ELi3ELi1ELi2EN4cute5tupleIJNSA_1CILi2EEENSC_ILi1EEESE_EEEEENSB_IJNSC_ILi256EEENSC_ILi128EEENSB_IJNSC_ILi64EEEEEEEEENS_12float_e4m3_tESM_NSA_8TiledMMAINSA_8MMA_AtomIJNSA_10MMA_TraitsINSA_25SM100_MMA_F8F6F4_2x1SM_SSEJSM_SM_fSH_SI_NSA_17integral_constantINSA_4UMMA5MajorELST_0EEENSR_IST_LST_1EEENSR_INSS_7ScaleInELSW_0EEESX_EEEEEENSA_6LayoutINSB_IJSE_SE_SE_EEENSB_IJNSC_ILi0EEES12_S12_EEEEENSB_IJNSA_10UnderscoreES15_S15_EEEEENS7_6detail27Sm100ImplicitGemmTileTraitsINSA_25SM100_TMA_2SM_LOAD_IM2COLENSA_14ComposedLayoutINSA_7SwizzleILi2ELi4ELi3EEENSA_18smem_ptr_flag_bitsILi8EEENS10_INSB_IJNSC_ILi8EEESJ_EEENSB_IJSJ_SE_EEEEEEEvEENS19_INSA_18SM100_TMA_2SM_LOADENS1B_IS1D_S1F_NS10_INSB_IJSJ_S1G_EEENSB_IJSE_SJ_EEEEEEEvEEEENS_8epilogue10collective18CollectiveEpilogueINS1T_23Sm100TmaWarpSpecializedILi2ELi2ELi64ELb0ELb0EEEJNSB_IJSI_SI_SK_EEENSB_IJNS10_ISI_SE_EENS10_ISJ_SE_EEEEESM_NSB_IJNSB_IJllllEEESE_S12_EEESM_S23_NS1T_6fusion15FusionCallbacksIS1X_NS24_17LinearCombinationISM_fSM_fLNS_15FloatRoundStyleE2EEES1Y_S21_JEEENSA_5SM1004TMEM4LOAD26SM100_TMEM_LOAD_32dp32b64xENSA_20SM90_TMA_LOAD_IM2COLES1K_NSA_39AutoVectorizingCopyWithAssumedAlignmentILi128EEENSA_21SM90_TMA_STORE_IM2COLES1K_S2G_S2G_EEEvvEEEEvNT_6ParamsE)
        /*0044*/ 	.word	0x00000008
.L_29:


//--------------------- .nv.compat                --------------------------
	.section	.nv.compat,"",@"SHT_CUDA_COMPAT_INFO"
	.align	4
        /*0000*/ 	.byte	0x02, 0x09, 0x01, 0x00, 0x02, 0x02, 0x02, 0x00, 0x02, 0x05, 0x05, 0x00, 0x03, 0x07, 0x01, 0x01
        /*0010*/ 	.byte	0x02, 0x03, 0x01, 0x00, 0x02, 0x06, 0x01, 0x00, 0x04, 0x0b, 0x08, 0x00, 0x09, 0x00, 0x00, 0x00
        /*0020*/ 	.byte	0x00, 0x00, 0x00, 0x00


//--------------------- .nv.info._ZN7cutlass13device_kernelINS_4conv6kernel13ConvUniversalINS1_16ConvProblemShapeILNS1_8OperatorE1ELi3EEENS1_10collective14CollectiveConvINS1_47MainloopSm100TmaUmmaWarpSpecializedImplicitGemmILS5_1ELi16ELi3ELi1ELi2EN4cute5tupleIJNSA_1CILi2EEENSC_ILi1EEESE_EEEEENSB_IJNSC_ILi256EEENSC_ILi128EEENSB_IJNSC_ILi64EEEEEEEEENS_12float_e4m3_tESM_NSA_8TiledMMAINSA_8MMA_AtomIJNSA_10MMA_TraitsINSA_25SM100_MMA_F8F6F4_2x1SM_SSEJSM_SM_fSH_SI_NSA_17integral_constantINSA_4UMMA5MajorELST_0EEENSR_IST_LST_1EEENSR_INSS_7ScaleInELSW_0EEESX_EEEEEENSA_6LayoutINSB_IJSE_SE_SE_EEENSB_IJNSC_ILi0EEES12_S12_EEEEENSB_IJNSA_10UnderscoreES15_S15_EEEEENS7_6detail27Sm100ImplicitGemmTileTraitsINSA_25SM100_TMA_2SM_LOAD_IM2COLENSA_14ComposedLayoutINSA_7SwizzleILi2ELi4ELi3EEENSA_18smem_ptr_flag_bitsILi8EEENS10_INSB_IJNSC_ILi8EEESJ_EEENSB_IJSJ_SE_EEEEEEEvEENS19_INSA_18SM100_TMA_2SM_LOADENS1B_IS1D_S1F_NS10_INSB_IJSJ_S1G_EEENSB_IJSE_SJ_EEEEEEEvEEEENS_8epilogue10collective18CollectiveEpilogueINS1T_23Sm100TmaWarpSpecializedILi2ELi2ELi64ELb0ELb0EEEJNSB_IJSI_SI_SK_EEENSB_IJNS10_ISI_SE_EENS10_ISJ_SE_EEEEESM_NSB_IJNSB_IJllllEEESE_S12_EEESM_S23_NS1T_6fusion15FusionCallbacksIS1X_NS24_17LinearCombinationISM_fSM_fLNS_15FloatRoundStyleE2EEES1Y_S21_JEEENSA_5SM1004TMEM4LOAD26SM100_TMEM_LOAD_32dp32b64xENSA_20SM90_TMA_LOAD_IM2COLES1K_NSA_39AutoVectorizingCopyWithAssumedAlignmentILi128EEENSA_21SM90_TMA_STORE_IM2COLES1K_S2G_S2G_EEEvvEEEEvNT_6ParamsE --------------------------
	.section	.nv.info._ZN7cutlass13device_kernelINS_4conv6kernel13ConvUniversalINS1_16ConvProblemShapeILNS1_8OperatorE1ELi3EEENS1_10collective14CollectiveConvINS1_47MainloopSm100TmaUmmaWarpSpecializedImplicitGemmILS5_1ELi16ELi3ELi1ELi2EN4cute5tupleIJNSA_1CILi2EEENSC_ILi1EEESE_EEEEENSB_IJNSC_ILi256EEENSC_ILi128EEENSB_IJNSC_ILi64EEEEEEEEENS_12float_e4m3_tESM_NSA_8TiledMMAINSA_8MMA_AtomIJNSA_10MMA_TraitsINSA_25SM100_MMA_F8F6F4_2x1SM_SSEJSM_SM_fSH_SI_NSA_17integral_constantINSA_4UMMA5MajorELST_0EEENSR_IST_LST_1EEENSR_INSS_7ScaleInELSW_0EEESX_EEEEEENSA_6LayoutINSB_IJSE_SE_SE_EEENSB_IJNSC_ILi0EEES12_S12_EEEEENSB_IJNSA_10UnderscoreES15_S15_EEEEENS7_6detail27Sm100ImplicitGemmTileTraitsINSA_25SM100_TMA_2SM_LOAD_IM2COLENSA_14ComposedLayoutINSA_7SwizzleILi2ELi4ELi3EEENSA_18smem_ptr_flag_bitsILi8EEENS10_INSB_IJNSC_ILi8EEESJ_EEENSB_IJSJ_SE_EEEEEEEvEENS19_INSA_18SM100_TMA_2SM_LOADENS1B_IS1D_S1F_NS10_INSB_IJSJ_S1G_EEENSB_IJSE_SJ_EEEEEEEvEEEENS_8epilogue10collective18CollectiveEpilogueINS1T_23Sm100TmaWarpSpecializedILi2ELi2ELi64ELb0ELb0EEEJNSB_IJSI_SI_SK_EEENSB_IJNS10_ISI_SE_EENS10_ISJ_SE_EEEEESM_NSB_IJNSB_IJllllEEESE_S12_EEESM_S23_NS1T_6fusion15FusionCallbacksIS1X_NS24_17LinearCombinationISM_fSM_fLNS_15FloatRoundStyleE2EEES1Y_S21_JEEENSA_5SM1004TMEM4LOAD26SM100_TMEM_LOAD_32dp32b64xENSA_20SM90_TMA_LOAD_IM2COLES1K_NSA_39AutoVectorizingCopyWithAssumedAlignmentILi128EEENSA_21SM90_TMA_STORE_IM2COLES1K_S2G_S2G_EEEvvEEEEvNT_6ParamsE,"",@"SHT_CUDA_INFO"
	.sectionflags	@""
	.align	4


	//----- nvinfo : EIATTR_CUDA_API_VERSION
	.align		4
        /*0000*/ 	.byte	0x04, 0x37
        /*0002*/ 	.short	(.L_31 - .L_30)
.L_30:
        /*0004*/ 	.word	0x00000082


	//----- nvinfo : EIATTR_KPARAM_INFO
	.align		4
.L_31:
        /*0008*/ 	.byte	0x04, 0x17
        /*000a*/ 	.short	(.L_33 - .L_32)
.L_32:
        /*000c*/ 	.word	0x00000000
        /*0010*/ 	.short	0x0000
        /*0012*/ 	.short	0x0000
        /*0014*/ 	.byte	0x00, 0xf0, 0x01, 0x24


	//----- nvinfo : EIATTR_AT_ENTRY_FRAGMENTS
	.align		4
.L_33:
        /*0018*/ 	.byte	0x04, 0x4f
        /*001a*/ 	.short	(.L_35 - .L_34)


	//   ....[0]....
.L_34:
        /*001c*/ 	.word	0x00000007


	//----- nvinfo : EIATTR_RESERVED_SMEM_USED
	.align		4
.L_35:
        /*0020*/ 	.byte	0x01, 0x41
	.zero		2


	//----- nvinfo : EIATTR_SPARSE_MMA_MASK
	.align		4
        /*0024*/ 	.byte	0x03, 0x50
        /*0026*/ 	.short	0x0000


	//----- nvinfo : EIATTR_TCGEN05_2CTA_USED
	.align		4
        /*0028*/ 	.byte	0x01, 0x52
	.zero		2


	//----- nvinfo : EIATTR_MAXREG_COUNT
	.align		4
        /*002c*/ 	.byte	0x03, 0x1b
        /*002e*/ 	.short	0x00ff


	//----- nvinfo : EIATTR_NUM_BARRIERS
	.align		4
        /*0030*/ 	.byte	0x02, 0x4c
        /*0032*/ 	.byte	0x07
	.zero		1


	//----- nvinfo : EIATTR_EXTERNS
	.align		4
        /*0034*/ 	.byte	0x04, 0x0f
        /*0036*/ 	.short	(.L_37 - .L_36)


	//   ....[0]....
	.align		4
.L_36:
        /*0038*/ 	.word	index@(__assertfail)


	//----- nvinfo : EIATTR_MERCURY_ISA_VERSION
	.align		4
.L_37:
        /*003c*/ 	.byte	0x03, 0x5f
        /*003e*/ 	.short	0x0101


	//----- nvinfo : EIATTR_INT_WARP_WIDE_INSTR_OFFSETS
	.align		4
        /*0040*/ 	.byte	0x04, 0x31
        /*0042*/ 	.short	(.L_39 - .L_38)


	//   ....[0]....
.L_38:
        /*0044*/ 	.word	0x00000d60


	//   ....[1]....
        /*0048*/ 	.word	0x00000e00


	//   ....[2]....
        /*004c*/ 	.word	0x00004b80


	//   ....[3]....
        /*0050*/ 	.word	0x00004ba0


	//   ....[4]....
        /*0054*/ 	.word	0x00004bd0


	//   ....[5]....
        /*0058*/ 	.word	0x000058f0


	//   ....[6]....
        /*005c*/ 	.word	0x00005980


	//   ....[7]....
        /*0060*/ 	.word	0x00005a80


	//   ....[8]....
        /*0064*/ 	.word	0x00005ba0


	//----- nvinfo : EIATTR_COOP_GROUP_MASK_REGIDS
	.align		4
.L_39:
        /*0068*/ 	.byte	0x04, 0x29
        /*006a*/ 	.short	(.L_41 - .L_40)


	//   ....[0]....
.L_40:
        /*006c*/ 	.word	0xffffffff


	//   ....[1]....
        /*0070*/ 	.word	0xffffffff


	//   ....[2]....
        /*0074*/ 	.word	0xffffffff


	//   ....[3]....
        /*0078*/ 	.word	0xffffffff


	//   ....[4]....
        /*007c*/ 	.word	0xffffffff


	//   ....[5]....
        /*0080*/ 	.word	0xffffffff


	//   ....[6]....
        /*0084*/ 	.word	0xffffffff


	//   ....[7]....
        /*0088*/ 	.word	0xffffffff


	//   ....[8]....
        /*008c*/ 	.word	0xffffffff


	//   ....[9]....
        /*0090*/ 	.word	0xffffffff


	//   ....[10]....
        /*0094*/ 	.word	0xffffffff


	//   ....[11]....
        /*0098*/ 	.word	0xffffffff


	//   ....[12]....
        /*009c*/ 	.word	0xffffffff


	//----- nvinfo : EIATTR_COOP_GROUP_INSTR_OFFSETS
	.align		4
.L_41:
        /*00a0*/ 	.byte	0x04, 0x28
        /*00a2*/ 	.short	(.L_43 - .L_42)


	//   ....[0]....
.L_42:
        /*00a4*/ 	.word	0x000000d0


	//   ....[1]....
        /*00a8*/ 	.word	0x00000540


	//   ....[2]....
        /*00ac*/ 	.word	0x00000880


	//   ....[3]....
        /*00b0*/ 	.word	0x000009d0


	//   ....[4]....
        /*00b4*/ 	.word	0x00000ac0


	//   ....[5]....
        /*00b8*/ 	.word	0x00000c00


	//   ....[6]....
        /*00bc*/ 	.word	0x00000e80


	//   ....[7]....
        /*00c0*/ 	.word	0x000027b0


	//   ....[8]....
        /*00c4*/ 	.word	0x00003b50


	//   ....[9]....
        /*00c8*/ 	.word	0x00004020


	//   ....[10]....
        /*00cc*/ 	.word	0x00004050


	//   ....[11]....
        /*00d0*/ 	.word	0x00004aa0


	//   ....[12]....
        /*00d4*/ 	.word	0x00004ca0


	//----- nvinfo : EIATTR_VRC_CTA_INIT_COUNT
	.align		4
.L_43:
        /*00d8*/ 	.byte	0x02, 0x4a
        /*00da*/ 	.byte	0x80
	.zero		1


	//----- nvinfo : EIATTR_SYSCALL_OFFSETS
	.align		4
        /*00dc*/ 	.byte	0x04, 0x46
        /*00de*/ 	.short	(.L_45 - .L_44)


	//   ....[0]....
.L_44:
        /*00e0*/ 	.word	0x00006760


	//   ....[1]....
        /*00e4*/ 	.word	0x000068a0


	//   ....[2]....
        /*00e8*/ 	.word	0x00007360


	//   ....[3]....
        /*00ec*/ 	.word	0x000089a0


	//----- nvinfo : EIATTR_MBARRIER_INSTR_OFFSETS
	.align		4
.L_45:
        /*00f0*/ 	.byte	0x04, 0x39
        /*00f2*/ 	.short	(.L_47 - .L_46)


	//   ....[0]....
.L_46:
        /*00f4*/ 	.word	0x00000660
        /*00f8*/ 	.word	0x000000ff
        /*00fc*/ 	.word	0x00000000
        /*0100*/ 	.short	0x0100
        /*0102*/ 	.byte	0x04
	.zero		1


	//   ....[1]....
        /*0104*/ 	.word	0x00000670
        /*0108*/ 	.word	0x000000ff
        /*010c*/ 	.word	0x00000080
        /*0110*/ 	.short	0x0100
        /*0112*/ 	.byte	0x04
	.zero		1


	//   ....[2]....
        /*0114*/ 	.word	0x00000680
        /*0118*/ 	.word	0x000000ff
        /*011c*/ 	.word	0x00000008
        /*0120*/ 	.short	0x0100
        /*0122*/ 	.byte	0x04
	.zero		1


	//   ....[3]....
        /*0124*/ 	.word	0x00000690
        /*0128*/ 	.word	0x000000ff
        /*012c*/ 	.word	0x00000088
        /*0130*/ 	.short	0x0100
        /*0132*/ 	.byte	0x04
	.zero		1


	//   ....[4]....
        /*0134*/ 	.word	0x000006a0
        /*0138*/ 	.word	0x000000ff
        /*013c*/ 	.word	0x00000010
        /*0140*/ 	.short	0x0100
        /*0142*/ 	.byte	0x04
	.zero		1


	//   ....[5]....
        /*0144*/ 	.word	0x000006b0
        /*0148*/ 	.word	0x000000ff
        /*014c*/ 	.word	0x00000090
        /*0150*/ 	.short	0x0100
        /*0152*/ 	.byte	0x04
	.zero		1


	//   ....[6]....
        /*0154*/ 	.word	0x000006c0
        /*0158*/ 	.word	0x000000ff
        /*015c*/ 	.word	0x00000018
        /*0160*/ 	.short	0x0100
        /*0162*/ 	.byte	0x04
	.zero		1


	//   ....[7]....
        /*0164*/ 	.word	0x000006d0
        /*0168*/ 	.word	0x000000ff
        /*016c*/ 	.word	0x00000098
        /*0170*/ 	.short	0x0100
        /*0172*/ 	.byte	0x04
	.zero		1


	//   ....[8]....
        /*0174*/ 	.word	0x000006e0
        /*0178*/ 	.word	0x000000ff
        /*017c*/ 	.word	0x00000020
        /*0180*/ 	.short	0x0100
        /*0182*/ 	.byte	0x04
	.zero		1


	//   ....[9]....
        /*0184*/ 	.word	0x000006f0
        /*0188*/ 	.word	0x000000ff
        /*018c*/ 	.word	0x000000a0
        /*0190*/ 	.short	0x0100
        /*0192*/ 	.byte	0x04
	.zero		1


	//   ....[10]....
        /*0194*/ 	.word	0x00000700
        /*0198*/ 	.word	0x000000ff
        /*019c*/ 	.word	0x00000028
        /*01a0*/ 	.short	0x0100
        /*01a2*/ 	.byte	0x04
	.zero		1


	//   ....[11]....
        /*01a4*/ 	.word	0x00000710
        /*01a8*/ 	.word	0x000000ff
        /*01ac*/ 	.word	0x000000a8
        /*01b0*/ 	.short	0x0100
        /*01b2*/ 	.byte	0x04
	.zero		1


	//   ....[12]....
        /*01b4*/ 	.word	0x00000720
        /*01b8*/ 	.word	0x000000ff
        /*01bc*/ 	.word	0x00000030
        /*01c0*/ 	.short	0x0100
        /*01c2*/ 	.byte	0x04
	.zero		1


	//   ....[13]....
        /*01c4*/ 	.word	0x00000730
        /*01c8*/ 	.word	0x000000ff
        /*01cc*/ 	.word	0x000000b0
        /*01d0*/ 	.short	0x0100
        /*01d2*/ 	.byte	0x04
	.zero		1


	//   ....[14]....
        /*01d4*/ 	.word	0x00000740
        /*01d8*/ 	.word	0x000000ff
        /*01dc*/ 	.word	0x00000038
        /*01e0*/ 	.short	0x0100
        /*01e2*/ 	.byte	0x04
	.zero		1


	//   ....[15]....
        /*01e4*/ 	.word	0x00000750
        /*01e8*/ 	.word	0x000000ff
        /*01ec*/ 	.word	0x000000b8
        /*01f0*/ 	.short	0x0100
        /*01f2*/ 	.byte	0x04
	.zero		1


	//   ....[16]....
        /*01f4*/ 	.word	0x00000760
        /*01f8*/ 	.word	0x000000ff
        /*01fc*/ 	.word	0x00000040
        /*0200*/ 	.short	0x0100
        /*0202*/ 	.byte	0x04
	.zero		1


	//   ....[17]....
        /*0204*/ 	.word	0x00000770
        /*0208*/ 	.word	0x000000ff
        /*020c*/ 	.word	0x000000c0
        /*0210*/ 	.short	0x0100
        /*0212*/ 	.byte	0x04
	.zero		1


	//   ....[18]....
        /*0214*/ 	.word	0x00000780
        /*0218*/ 	.word	0x000000ff
        /*021c*/ 	.word	0x00000048
        /*0220*/ 	.short	0x0100
        /*0222*/ 	.byte	0x04
	.zero		1


	//   ....[19]....
        /*0224*/ 	.word	0x00000790
        /*0228*/ 	.word	0x000000ff
        /*022c*/ 	.word	0x000000c8
        /*0230*/ 	.short	0x0100
        /*0232*/ 	.byte	0x04
	.zero		1


	//   ....[20]....
        /*0234*/ 	.word	0x000007a0
        /*0238*/ 	.word	0x000000ff
        /*023c*/ 	.word	0x00000050
        /*0240*/ 	.short	0x0100
        /*0242*/ 	.byte	0x04
	.zero		1


	//   ....[21]....
        /*0244*/ 	.word	0x000007b0
        /*0248*/ 	.word	0x000000ff
        /*024c*/ 	.word	0x000000d0
        /*0250*/ 	.short	0x0100
        /*0252*/ 	.byte	0x04
	.zero		1


	//   ....[22]....
        /*0254*/ 	.word	0x000007c0
        /*0258*/ 	.word	0x000000ff
        /*025c*/ 	.word	0x00000058
        /*0260*/ 	.short	0x0100
        /*0262*/ 	.byte	0x04
	.zero		1


	//   ....[23]....
        /*0264*/ 	.word	0x000007d0
        /*0268*/ 	.word	0x000000ff
        /*026c*/ 	.word	0x000000d8
        /*0270*/ 	.short	0x0100
        /*0272*/ 	.byte	0x04
	.zero		1


	//   ....[24]....
        /*0274*/ 	.word	0x000007e0
        /*0278*/ 	.word	0x000000ff
        /*027c*/ 	.word	0x00000060
        /*0280*/ 	.short	0x0100
        /*0282*/ 	.byte	0x04
	.zero		1


	//   ....[25]....
        /*0284*/ 	.word	0x000007f0
        /*0288*/ 	.word	0x000000ff
        /*028c*/ 	.word	0x000000e0
        /*0290*/ 	.short	0x0100
        /*0292*/ 	.byte	0x04
	.zero		1


	//   ....[26]....
        /*0294*/ 	.word	0x00000800
        /*0298*/ 	.word	0x000000ff
        /*029c*/ 	.word	0x00000068
        /*02a0*/ 	.short	0x0100
        /*02a2*/ 	.byte	0x04
	.zero		1


	//   ....[27]....
        /*02a4*/ 	.word	0x00000810
        /*02a8*/ 	.word	0x000000ff
        /*02ac*/ 	.word	0x000000e8
        /*02b0*/ 	.short	0x0100
        /*02b2*/ 	.byte	0x04
	.zero		1


	//   ....[28]....
        /*02b4*/ 	.word	0x00000820
        /*02b8*/ 	.word	0x000000ff
        /*02bc*/ 	.word	0x00000070
        /*02c0*/ 	.short	0x0100
        /*02c2*/ 	.byte	0x04
	.zero		1


	//   ....[29]....
        /*02c4*/ 	.word	0x00000830
        /*02c8*/ 	.word	0x000000ff
        /*02cc*/ 	.word	0x000000f0
        /*02d0*/ 	.short	0x0100
        /*02d2*/ 	.byte	0x04
	.zero		1


	//   ....[30]....
        /*02d4*/ 	.word	0x00000840
        /*02d8*/ 	.word	0x000000ff
        /*02dc*/ 	.word	0x00000078
        /*02e0*/ 	.short	0x0100
        /*02e2*/ 	.byte	0x04
	.zero		1


	//   ....[31]....
        /*02e4*/ 	.word	0x00000850
        /*02e8*/ 	.word	0x000000ff
        /*02ec*/ 	.word	0x000000f8
        /*02f0*/ 	.short	0x0100
        /*02f2*/ 	.byte	0x04
	.zero		1


	//   ....[32]....
        /*02f4*/ 	.word	0x00000980
        /*02f8*/ 	.word	0x000000ff
        /*02fc*/ 	.word	0x00000100
        /*0300*/ 	.short	0x0100
        /*0302*/ 	.byte	0x04
	.zero		1


	//   ....[33]....
        /*0304*/ 	.word	0x00000990
        /*0308*/ 	.word	0x000000ff
        /*030c*/ 	.word	0x00000110
        /*0310*/ 	.short	0x0100
        /*0312*/ 	.byte	0x04
	.zero		1


	//   ....[34]....
        /*0314*/ 	.word	0x000009a0
        /*0318*/ 	.word	0x000000ff
        /*031c*/ 	.word	0x00000108
        /*0320*/ 	.short	0x0100
        /*0322*/ 	.byte	0x04
	.zero		1


	//   ....[35]....
        /*0324*/ 	.word	0x000009b0
        /*0328*/ 	.word	0x000000ff
        /*032c*/ 	.word	0x00000118
        /*0330*/ 	.short	0x0100
        /*0332*/ 	.byte	0x04
	.zero		1


	//   ....[36]....
        /*0334*/ 	.word	0x00000a90
        /*0338*/ 	.word	0x000000ff
        /*033c*/ 	.word	0x00000120
        /*0340*/ 	.short	0x0100
        /*0342*/ 	.byte	0x04
	.zero		1


	//   ....[37]....
        /*0344*/ 	.word	0x00000aa0
        /*0348*/ 	.word	0x000000ff
        /*034c*/ 	.word	0x00000128
        /*0350*/ 	.short	0x0100
        /*0352*/ 	.byte	0x04
	.zero		1


	//   ....[38]....
        /*0354*/ 	.word	0x00000bd0
        /*0358*/ 	.word	0x000000ff
        /*035c*/ 	.word	0x00000130
        /*0360*/ 	.short	0x0100
        /*0362*/ 	.byte	0x06
	.zero		1


	//   ....[39]....
        /*0364*/ 	.word	0x00000be0
        /*0368*/ 	.word	0x000000ff
        /*036c*/ 	.word	0x00000138
        /*0370*/ 	.short	0x0100
        /*0372*/ 	.byte	0x06
	.zero		1


	//   ....[40]....
        /*0374*/ 	.word	0x00000d10
        /*0378*/ 	.word	0x000000ff
        /*037c*/ 	.word	0x00000140
        /*0380*/ 	.short	0x0100
        /*0382*/ 	.byte	0x04
	.zero		1


	//   ....[41]....
        /*0384*/ 	.word	0x00000d20
        /*0388*/ 	.word	0x000000ff
        /*038c*/ 	.word	0x00000150
        /*0390*/ 	.short	0x0100
        /*0392*/ 	.byte	0x04
	.zero		1


	//   ....[42]....
        /*0394*/ 	.word	0x00000d30
        /*0398*/ 	.word	0x000000ff
        /*039c*/ 	.word	0x00000148
        /*03a0*/ 	.short	0x0100
        /*03a2*/ 	.byte	0x04
	.zero		1


	//   ....[43]....
        /*03a4*/ 	.word	0x00000d40
        /*03a8*/ 	.word	0x000000ff
        /*03ac*/ 	.word	0x00000158
        /*03b0*/ 	.short	0x0100
        /*03b2*/ 	.byte	0x04
	.zero		1


	//   ....[44]....
        /*03b4*/ 	.word	0x00000e40
        /*03b8*/ 	.word	0x000000ff
        /*03bc*/ 	.word	0x00000160
        /*03c0*/ 	.short	0x0100
        /*03c2*/ 	.byte	0x06
	.zero		1


	//   ....[45]....
        /*03c4*/ 	.word	0x00001990
        /*03c8*/ 	.word	0x000000ff
        /*03cc*/ 	.word	0x00000080
        /*03d0*/ 	.short	0x010a
        /*03d2*/ 	.byte	0x04
	.zero		1


	//   ....[46]....
        /*03d4*/ 	.word	0x00001ce0
        /*03d8*/ 	.word	0x000000ff
        /*03dc*/ 	.word	0x00000080
        /*03e0*/ 	.short	0x010a
        /*03e2*/ 	.byte	0x09
	.zero		1


	//   ....[47]....
        /*03e4*/ 	.word	0x00001e90
        /*03e8*/ 	.word	0x000000ff
        /*03ec*/ 	.word	0x00000080
        /*03f0*/ 	.short	0x010a
        /*03f2*/ 	.byte	0x08
	.zero		1


	//   ....[48]....
        /*03f4*/ 	.word	0x000020c0
        /*03f8*/ 	.word	0x000000ff
        /*03fc*/ 	.word	0x00000128
        /*0400*/ 	.short	0x0101
        /*0402*/ 	.byte	0x1e
	.zero		1


	//   ....[49]....
        /*0404*/ 	.word	0x000020f0
        /*0408*/ 	.word	0x000000ff
        /*040c*/ 	.word	0x00000080
        /*0410*/ 	.short	0x010a
        /*0412*/ 	.byte	0x04
	.zero		1


	//   ....[50]....
        /*0414*/ 	.word	0x000023d0
        /*0418*/ 	.word	0x000000ff
        /*041c*/ 	.word	0x00000080
        /*0420*/ 	.short	0x010a
        /*0422*/ 	.byte	0x09
	.zero		1


	//   ....[51]....
        /*0424*/ 	.word	0x00002580
        /*0428*/ 	.word	0x000000ff
        /*042c*/ 	.word	0x00000080
        /*0430*/ 	.short	0x010a
        /*0432*/ 	.byte	0x08
	.zero		1


	//   ....[52]....
        /*0434*/ 	.word	0x000027c0
        /*0438*/ 	.word	0x000000ff
        /*043c*/ 	.word	0x00000130
        /*0440*/ 	.short	0x010a
        /*0442*/ 	.byte	0x1e
	.zero		1


	//   ....[53]....
        /*0444*/ 	.word	0x00002880
        /*0448*/ 	.word	0x000000ff
        /*044c*/ 	.word	0x00000000
        /*0450*/ 	.short	0x0101
        /*0452*/ 	.byte	0x04
	.zero		1


	//   ....[54]....
        /*0454*/ 	.word	0x00002e80
        /*0458*/ 	.word	0x000000ff
        /*045c*/ 	.word	0x00000000
        /*0460*/ 	.short	0x010a
        /*0462*/ 	.byte	0x04
	.zero		1


	//   ....[55]....
        /*0464*/ 	.word	0x00002f20
        /*0468*/ 	.word	0x000000ff
        /*046c*/ 	.word	0x00000000
        /*0470*/ 	.short	0x010a
        /*0472*/ 	.byte	0x05
	.zero		1


	//   ....[56]....
        /*0474*/ 	.word	0x00002fc0
        /*0478*/ 	.word	0x000000ff
        /*047c*/ 	.word	0x00000000
        /*0480*/ 	.short	0x010a
        /*0482*/ 	.byte	0x05
	.zero		1


	//   ....[57]....
        /*0484*/ 	.word	0x00003060
        /*0488*/ 	.word	0x000000ff
        /*048c*/ 	.word	0x00000000
        /*0490*/ 	.short	0x010a
        /*0492*/ 	.byte	0x05
	.zero		1


	//   ....[58]....
        /*0494*/ 	.word	0x00003100
        /*0498*/ 	.word	0x000000ff
        /*049c*/ 	.word	0x00000000
        /*04a0*/ 	.short	0x010a
        /*04a2*/ 	.byte	0x05
	.zero		1


	//   ....[59]....
        /*04a4*/ 	.word	0x000031a0
        /*04a8*/ 	.word	0x000000ff
        /*04ac*/ 	.word	0x00000000
        /*04b0*/ 	.short	0x010a
        /*04b2*/ 	.byte	0x05
	.zero		1


	//   ....[60]....
        /*04b4*/ 	.word	0x00003240
        /*04b8*/ 	.word	0x000000ff
        /*04bc*/ 	.word	0x00000000
        /*04c0*/ 	.short	0x010a
        /*04c2*/ 	.byte	0x05
	.zero		1


	//   ....[61]....
        /*04c4*/ 	.word	0x000032e0
        /*04c8*/ 	.word	0x000000ff
        /*04cc*/ 	.word	0x00000000
        /*04d0*/ 	.short	0x010a
        /*04d2*/ 	.byte	0x05
	.zero		1


	//   ....[62]....
        /*04d4*/ 	.word	0x00003380
        /*04d8*/ 	.word	0x000000ff
        /*04dc*/ 	.word	0x00000000
        /*04e0*/ 	.short	0x010a
        /*04e2*/ 	.byte	0x05
	.zero		1


	//   ....[63]....
        /*04e4*/ 	.word	0x00003420
        /*04e8*/ 	.word	0x000000ff
        /*04ec*/ 	.word	0x00000000
        /*04f0*/ 	.short	0x010a
        /*04f2*/ 	.byte	0x05
	.zero		1


	//   ....[64]....
        /*04f4*/ 	.word	0x000034c0
        /*04f8*/ 	.word	0x000000ff
        /*04fc*/ 	.word	0x00000000
        /*0500*/ 	.short	0x010a
        /*0502*/ 	.byte	0x05
	.zero		1


	//   ....[65]....
        /*0504*/ 	.word	0x00003560
        /*0508*/ 	.word	0x000000ff
        /*050c*/ 	.word	0x00000000
        /*0510*/ 	.short	0x010a
        /*0512*/ 	.byte	0x05
	.zero		1


	//   ....[66]....
        /*0514*/ 	.word	0x00003600
        /*0518*/ 	.word	0x000000ff
        /*051c*/ 	.word	0x00000000
        /*0520*/ 	.short	0x010a
        /*0522*/ 	.byte	0x05
	.zero		1


	//   ....[67]....
        /*0524*/ 	.word	0x000036a0
        /*0528*/ 	.word	0x000000ff
        /*052c*/ 	.word	0x00000000
        /*0530*/ 	.short	0x010a
        /*0532*/ 	.byte	0x05
	.zero		1


	//   ....[68]....
        /*0534*/ 	.word	0x00003740
        /*0538*/ 	.word	0x000000ff
        /*053c*/ 	.word	0x00000000
        /*0540*/ 	.short	0x010a
        /*0542*/ 	.byte	0x05
	.zero		1


	//   ....[69]....
        /*0544*/ 	.word	0x000037f0
        /*0548*/ 	.word	0x00000000
        /*054c*/ 	.word	0x00000000
        /*0550*/ 	.short	0x010a
        /*0552*/ 	.byte	0xff
	.zero		1


	//   ....[70]....
        /*0554*/ 	.word	0x00003920
        /*0558*/ 	.word	0x000000ff
        /*055c*/ 	.word	0x00000138
        /*0560*/ 	.short	0x010a
        /*0562*/ 	.byte	0x04
	.zero		1


	//   ....[71]....
        /*0564*/ 	.word	0x000039c0
        /*0568*/ 	.word	0x000000ff
        /*056c*/ 	.word	0x00000130
        /*0570*/ 	.short	0x010a
        /*0572*/ 	.byte	0x04
	.zero		1


	//   ....[72]....
        /*0574*/ 	.word	0x00003a60
        /*0578*/ 	.word	0x000000ff
        /*057c*/ 	.word	0x00000000
        /*0580*/ 	.short	0x0101
        /*0582*/ 	.byte	0x05
	.zero		1


	//   ....[73]....
        /*0584*/ 	.word	0x00003aa0
        /*0588*/ 	.word	0x000000ff
        /*058c*/ 	.word	0x00000138
        /*0590*/ 	.short	0x0106
        /*0592*/ 	.byte	0x04
	.zero		1


	//   ....[74]....
        /*0594*/ 	.word	0x00003ae0
        /*0598*/ 	.word	0x00000000
        /*059c*/ 	.word	0x00000138
        /*05a0*/ 	.short	0x010a
        /*05a2*/ 	.byte	0xff
	.zero		1


	//   ....[75]....
        /*05a4*/ 	.word	0x00003d20
        /*05a8*/ 	.word	0x000000ff
        /*05ac*/ 	.word	0x00000008
        /*05b0*/ 	.short	0x010a
        /*05b2*/ 	.byte	0x05
	.zero		1


	//   ....[76]....
        /*05b4*/ 	.word	0x00003d40
        /*05b8*/ 	.word	0x000000ff
        /*05bc*/ 	.word	0x00000008
        /*05c0*/ 	.short	0x010a
        /*05c2*/ 	.byte	0x05
	.zero		1


	//   ....[77]....
        /*05c4*/ 	.word	0x00003ed0
        /*05c8*/ 	.word	0x000000ff
        /*05cc*/ 	.word	0x00000008
        /*05d0*/ 	.short	0x010a
        /*05d2*/ 	.byte	0x05
	.zero		1


	//   ....[78]....
        /*05d4*/ 	.word	0x00003ef0
        /*05d8*/ 	.word	0x000000ff
        /*05dc*/ 	.word	0x00000008
        /*05e0*/ 	.short	0x010a
        /*05e2*/ 	.byte	0x05
	.zero		1


	//   ....[79]....
        /*05e4*/ 	.word	0x00003fb0
        /*05e8*/ 	.word	0x000000ff
        /*05ec*/ 	.word	0x00000000
        /*05f0*/ 	.short	0x0101
        /*05f2*/ 	.byte	0x04
	.zero		1


	//   ....[80]....
        /*05f4*/ 	.word	0x00004300
        /*05f8*/ 	.word	0x000000ff
        /*05fc*/ 	.word	0x00000130
        /*0600*/ 	.short	0x010a
        /*0602*/ 	.byte	0x11
	.zero		1


	//   ....[81]....
        /*0604*/ 	.word	0x000043a0
        /*0608*/ 	.word	0x000000ff
        /*060c*/ 	.word	0x00000000
        /*0610*/ 	.short	0x0101
        /*0612*/ 	.byte	0x17
	.zero		1


	//   ....[82]....
        /*0614*/ 	.word	0x000043e0
        /*0618*/ 	.word	0x000000ff
        /*061c*/ 	.word	0x00000150
        /*0620*/ 	.short	0x010a
        /*0622*/ 	.byte	0x16
	.zero		1


	//   ....[83]....
        /*0624*/ 	.word	0x00004490
        /*0628*/ 	.word	0x000000ff
        /*062c*/ 	.word	0x00000000
        /*0630*/ 	.short	0x010a
        /*0632*/ 	.byte	0x04
	.zero		1


	//   ....[84]....
        /*0634*/ 	.word	0x000044d0
        /*0638*/ 	.word	0x000000ff
        /*063c*/ 	.word	0x00000000
        /*0640*/ 	.short	0x010a
        /*0642*/ 	.byte	0x0a
	.zero		1


	//   ....[85]....
        /*0644*/ 	.word	0x000045f0
        /*0648*/ 	.word	0x000000ff
        /*064c*/ 	.word	0x00000000
        /*0650*/ 	.short	0x010a
        /*0652*/ 	.byte	0x04
	.zero		1


	//   ....[86]....
        /*0654*/ 	.word	0x00004890
        /*0658*/ 	.word	0x000000ff
        /*065c*/ 	.word	0x00000000
        /*0660*/ 	.short	0x010a
        /*0662*/ 	.byte	0x04
	.zero		1


	//   ....[87]....
        /*0664*/ 	.word	0x00004930
        /*0668*/ 	.word	0x00000000
        /*066c*/ 	.word	0x00000000
        /*0670*/ 	.short	0x010a
        /*0672*/ 	.byte	0xff
	.zero		1


	//   ....[88]....
        /*0674*/ 	.word	0x00004970
        /*0678*/ 	.word	0x00000000
        /*067c*/ 	.word	0x00000000
        /*0680*/ 	.short	0x010a
        /*0682*/ 	.byte	0xff
	.zero		1


	//   ....[89]....
        /*0684*/ 	.word	0x000049e0
        /*0688*/ 	.word	0x000000ff
        /*068c*/ 	.word	0x00000000
        /*0690*/ 	.short	0x0101
        /*0692*/ 	.byte	0x04
	.zero		1


	//   ....[90]....
        /*0694*/ 	.word	0x00004a20
        /*0698*/ 	.word	0x000000ff
        /*069c*/ 	.word	0x00000160
        /*06a0*/ 	.short	0x010a
        /*06a2*/ 	.byte	0x11
	.zero		1


	//   ....[91]....
        /*06a4*/ 	.word	0x00004a90
        /*06a8*/ 	.word	0x000000ff
        /*06ac*/ 	.word	0x00000000
        /*06b0*/ 	.short	0x0101
        /*06b2*/ 	.byte	0x04
	.zero		1


	//   ....[92]....
        /*06b4*/ 	.word	0x00004fa0
        /*06b8*/ 	.word	0x000000ff
        /*06bc*/ 	.word	0x00000130
        /*06c0*/ 	.short	0x010a
        /*06c2*/ 	.byte	0x16
	.zero		1


	//   ....[93]....
        /*06c4*/ 	.word	0x00005040
        /*06c8*/ 	.word	0x000000ff
        /*06cc*/ 	.word	0x00000000
        /*06d0*/ 	.short	0x0101
        /*06d2*/ 	.byte	0x26
	.zero		1


	//   ....[94]....
        /*06d4*/ 	.word	0x00005590
        /*06d8*/ 	.word	0x000000ff
        /*06dc*/ 	.word	0x00000128
        /*06e0*/ 	.short	0x010a
        /*06e2*/ 	.byte	0x16
	.zero		1


	//   ....[95]....
        /*06e4*/ 	.word	0x00005730
        /*06e8*/ 	.word	0x000000ff
        /*06ec*/ 	.word	0x00000110
        /*06f0*/ 	.short	0x010a
        /*06f2*/ 	.byte	0x16
	.zero		1


	//   ....[96]....
        /*06f4*/ 	.word	0x00005a20
        /*06f8*/ 	.word	0x000000ff
        /*06fc*/ 	.word	0x00000100
        /*0700*/ 	.short	0x010b
        /*0702*/ 	.byte	0x16
	.zero		1


	//   ....[97]....
        /*0704*/ 	.word	0x00005a30
        /*0708*/ 	.word	0x000000ff
        /*070c*/ 	.word	0x00000000
        /*0710*/ 	.short	0x0101
        /*0712*/ 	.byte	0x2d
	.zero		1


	//   ....[98]....
        /*0714*/ 	.word	0x00005a40
        /*0718*/ 	.word	0x000000ff
        /*071c*/ 	.word	0x00000118
        /*0720*/ 	.short	0x010a
        /*0722*/ 	.byte	0x16
	.zero		1


	//   ....[99]....
        /*0724*/ 	.word	0x00005c10
        /*0728*/ 	.word	0x000000ff
        /*072c*/ 	.word	0x00000108
        /*0730*/ 	.short	0x010b
        /*0732*/ 	.byte	0x16
	.zero		1


	//   ....[100]....
        /*0734*/ 	.word	0x00005c20
        /*0738*/ 	.word	0x000000ff
        /*073c*/ 	.word	0x00000000
        /*0740*/ 	.short	0x0101
        /*0742*/ 	.byte	0x2c
	.zero		1


	//   ....[101]....
        /*0744*/ 	.word	0x00005c50
        /*0748*/ 	.word	0x000000ff
        /*074c*/ 	.word	0x00000110
        /*0750*/ 	.short	0x010a
        /*0752*/ 	.byte	0x16
	.zero		1


	//   ....[102]....
        /*0754*/ 	.word	0x00005c90
        /*0758*/ 	.word	0x00000000
        /*075c*/ 	.word	0x00000118
        /*0760*/ 	.short	0x010a
        /*0762*/ 	.byte	0xff
	.zero		1


	//   ....[103]....
        /*0764*/ 	.word	0x00006010
        /*0768*/ 	.word	0x000000ff
        /*076c*/ 	.word	0x00000130
        /*0770*/ 	.short	0x010a
        /*0772*/ 	.byte	0x32
	.zero		1


	//   ....[104]....
        /*0774*/ 	.word	0x000060e0
        /*0778*/ 	.word	0x000000ff
        /*077c*/ 	.word	0x00000000
        /*0780*/ 	.short	0x0101
        /*0782*/ 	.byte	0x04
	.zero		1


	//   ....[105]....
        /*0784*/ 	.word	0x00006d80
        /*0788*/ 	.word	0x00000000
        /*078c*/ 	.word	0x00000100
        /*0790*/ 	.short	0x010a
        /*0792*/ 	.byte	0xff
	.zero		1


	//   ....[106]....
        /*0794*/ 	.word	0x00006e20
        /*0798*/ 	.word	0x000000bb
        /*079c*/ 	.word	0x00000140
        /*07a0*/ 	.short	0x010a
        /*07a2*/ 	.byte	0xff
	.zero		1


	//   ....[107]....
        /*07a4*/ 	.word	0x00007080
        /*07a8*/ 	.word	0x00000000
        /*07ac*/ 	.word	0x00000100
        /*07b0*/ 	.short	0x010a
        /*07b2*/ 	.byte	0xff
	.zero		1


	//   ....[108]....
        /*07b4*/ 	.word	0x000071d0
        /*07b8*/ 	.word	0x00000002
        /*07bc*/ 	.word	0x00000000
        /*07c0*/ 	.short	0x0101
        /*07c2*/ 	.byte	0xff
	.zero		1


	//   ....[109]....
        /*07c4*/ 	.word	0x00007230
        /*07c8*/ 	.word	0x000000bb
        /*07cc*/ 	.word	0x00000140
        /*07d0*/ 	.short	0x010a
        /*07d2*/ 	.byte	0xff
	.zero		1


	//   ....[110]....
        /*07d4*/ 	.word	0x00008610
        /*07d8*/ 	.word	0x000000c7
        /*07dc*/ 	.word	0x00000100
        /*07e0*/ 	.short	0x010a
        /*07e2*/ 	.byte	0xff
	.zero		1


	//   ....[111]....
        /*07e4*/ 	.word	0x000086f0
        /*07e8*/ 	.word	0x000000c7
        /*07ec*/ 	.word	0x00000100
        /*07f0*/ 	.short	0x010a
        /*07f2*/ 	.byte	0xff
	.zero		1


	//   ....[112]....
        /*07f4*/ 	.word	0x00008820
        /*07f8*/ 	.word	0x00000000
        /*07fc*/ 	.word	0x00000000
        /*0800*/ 	.short	0x0101
        /*0802*/ 	.byte	0xff
	.zero		1


	//   ....[113]....
        /*0804*/ 	.word	0x00008c50
        /*0808*/ 	.word	0x000000bb
        /*080c*/ 	.word	0x00000000
        /*0810*/ 	.short	0x0101
        /*0812*/ 	.byte	0xff
	.zero		1


	//   ....[114]....
        /*0814*/ 	.word	0x00009cd0
        /*0818*/ 	.word	0x00000000
        /*081c*/ 	.word	0x00000080
        /*0820*/ 	.short	0x010a
        /*0822*/ 	.byte	0xff
	.zero		1


	//   ....[115]....
        /*0824*/ 	.word	0x00009d30
        /*0828*/ 	.word	0x00000000
        /*082c*/ 	.word	0x00000080
        /*0830*/ 	.short	0x010a
        /*0832*/ 	.byte	0xff
	.zero		1


	//   ....[116]....
        /*0834*/ 	.word	0x00009d90
        /*0838*/ 	.word	0x00000000
        /*083c*/ 	.word	0x00000130
        /*0840*/ 	.short	0x010a
        /*0842*/ 	.byte	0xff
	.zero		1


	//   ....[117]....
        /*0844*/ 	.word	0x00009df0
        /*0848*/ 	.word	0x00000000
        /*084c*/ 	.word	0x00000000
        /*0850*/ 	.short	0x010a
        /*0852*/ 	.byte	0xff
	.zero		1


	//   ....[118]....
        /*0854*/ 	.word	0x00009e50
        /*0858*/ 	.word	0x00000000
        /*085c*/ 	.word	0x00000000
        /*0860*/ 	.short	0x010a
        /*0862*/ 	.byte	0xff
	.zero		1


	//   ....[119]....
        /*0864*/ 	.word	0x00009eb0
        /*0868*/ 	.word	0x00000000
        /*086c*/ 	.word	0x00000000
        /*0870*/ 	.short	0x010a
        /*0872*/ 	.byte	0xff
	.zero		1


	//   ....[120]....
        /*0874*/ 	.word	0x00009f10
        /*0878*/ 	.word	0x00000000
        /*087c*/ 	.word	0x00000000
        /*0880*/ 	.short	0x010a
        /*0882*/ 	.byte	0xff
	.zero		1


	//   ....[121]....
        /*0884*/ 	.word	0x00009f70
        /*0888*/ 	.word	0x00000000
        /*088c*/ 	.word	0x00000000
        /*0890*/ 	.short	0x010a
        /*0892*/ 	.byte	0xff
	.zero		1


	//   ....[122]....
        /*0894*/ 	.word	0x00009fd0
        /*0898*/ 	.word	0x00000000
        /*089c*/ 	.word	0x00000000
        /*08a0*/ 	.short	0x010a
        /*08a2*/ 	.byte	0xff
	.zero		1


	//   ....[123]....
        /*08a4*/ 	.word	0x0000a030
        /*08a8*/ 	.word	0x00000000
        /*08ac*/ 	.word	0x00000000
        /*08b0*/ 	.short	0x010a
        /*08b2*/ 	.byte	0xff
	.zero		1


	//   ....[124]....
        /*08b4*/ 	.word	0x0000a090
        /*08b8*/ 	.word	0x00000000
        /*08bc*/ 	.word	0x00000000
        /*08c0*/ 	.short	0x010a
        /*08c2*/ 	.byte	0xff
	.zero		1


	//   ....[125]....
        /*08c4*/ 	.word	0x0000a0f0
        /*08c8*/ 	.word	0x00000000
        /*08cc*/ 	.word	0x00000000
        /*08d0*/ 	.short	0x010a
        /*08d2*/ 	.byte	0xff
	.zero		1


	//   ....[126]....
        /*08d4*/ 	.word	0x0000a150
        /*08d8*/ 	.word	0x00000000
        /*08dc*/ 	.word	0x00000000
        /*08e0*/ 	.short	0x010a
        /*08e2*/ 	.byte	0xff
	.zero		1


	//   ....[127]....
        /*08e4*/ 	.word	0x0000a1b0
        /*08e8*/ 	.word	0x00000000
        /*08ec*/ 	.word	0x00000000
        /*08f0*/ 	.short	0x010a
        /*08f2*/ 	.byte	0xff
	.zero		1


	//   ....[128]....
        /*08f4*/ 	.word	0x0000a210
        /*08f8*/ 	.word	0x00000000
        /*08fc*/ 	.word	0x00000000
        /*0900*/ 	.short	0x010a
        /*0902*/ 	.byte	0xff
	.zero		1


	//   ....[129]....
        /*0904*/ 	.word	0x0000a270
        /*0908*/ 	.word	0x00000000
        /*090c*/ 	.word	0x00000000
        /*0910*/ 	.short	0x010a
        /*0912*/ 	.byte	0xff
	.zero		1


	//   ....[130]....
        /*0914*/ 	.word	0x0000a2d0
        /*0918*/ 	.word	0x00000000
        /*091c*/ 	.word	0x00000000
        /*0920*/ 	.short	0x010a
        /*0922*/ 	.byte	0xff
	.zero		1


	//   ....[131]....
        /*0924*/ 	.word	0x0000a330
        /*0928*/ 	.word	0x00000000
        /*092c*/ 	.word	0x00000000
        /*0930*/ 	.short	0x010a
        /*0932*/ 	.byte	0xff
	.zero		1


	//   ....[132]....
        /*0934*/ 	.word	0x0000a390
        /*0938*/ 	.word	0x00000004
        /*093c*/ 	.word	0x00000138
        /*0940*/ 	.short	0x010a
        /*0942*/ 	.byte	0xff
	.zero		1


	//   ....[133]....
        /*0944*/ 	.word	0x0000a3f0
        /*0948*/ 	.word	0x00000004
        /*094c*/ 	.word	0x00000130
        /*0950*/ 	.short	0x010a
        /*0952*/ 	.byte	0xff
	.zero		1


	//   ....[134]....
        /*0954*/ 	.word	0x0000a450
        /*0958*/ 	.word	0x00000005
        /*095c*/ 	.word	0x00000008
        /*0960*/ 	.short	0x010a
        /*0962*/ 	.byte	0xff
	.zero		1


	//   ....[135]....
        /*0964*/ 	.word	0x0000a540
        /*0968*/ 	.word	0x00000003
        /*096c*/ 	.word	0x00000008
        /*0970*/ 	.short	0x010a
        /*0972*/ 	.byte	0xff
	.zero		1


	//   ....[136]....
        /*0974*/ 	.word	0x0000a5a0
        /*0978*/ 	.word	0x00000004
        /*097c*/ 	.word	0x00000130
        /*0980*/ 	.short	0x010a
        /*0982*/ 	.byte	0xff
	.zero		1


	//   ....[137]....
        /*0984*/ 	.word	0x0000a600
        /*0988*/ 	.word	0x00000004
        /*098c*/ 	.word	0x00000150
        /*0990*/ 	.short	0x010a
        /*0992*/ 	.byte	0xff
	.zero		1


	//   ....[138]....
        /*0994*/ 	.word	0x0000a660
        /*0998*/ 	.word	0x00000004
        /*099c*/ 	.word	0x00000000
        /*09a0*/ 	.short	0x010a
        /*09a2*/ 	.byte	0xff
	.zero		1


	//   ....[139]....
        /*09a4*/ 	.word	0x0000a6c0
        /*09a8*/ 	.word	0x00000000
        /*09ac*/ 	.word	0x00000000
        /*09b0*/ 	.short	0x010a
        /*09b2*/ 	.byte	0xff
	.zero		1


	//   ....[140]....
        /*09b4*/ 	.word	0x0000a720
        /*09b8*/ 	.word	0x00000000
        /*09bc*/ 	.word	0x00000160
        /*09c0*/ 	.short	0x010a
        /*09c2*/ 	.byte	0xff
	.zero		1


	//   ....[141]....
        /*09c4*/ 	.word	0x0000a780
        /*09c8*/ 	.word	0x00000000
        /*09cc*/ 	.word	0x00000130
        /*09d0*/ 	.short	0x010a
        /*09d2*/ 	.byte	0xff
	.zero		1


	//   ....[142]....
        /*09d4*/ 	.word	0x0000a7e0
        /*09d8*/ 	.word	0x00000000
        /*09dc*/ 	.word	0x00000128
        /*09e0*/ 	.short	0x010a
        /*09e2*/ 	.byte	0xff
	.zero		1


	//   ....[143]....
        /*09e4*/ 	.word	0x0000a840
        /*09e8*/ 	.word	0x00000002
        /*09ec*/ 	.word	0x00000110
        /*09f0*/ 	.short	0x010a
        /*09f2*/ 	.byte	0xff
	.zero		1


	//   ....[144]....
        /*09f4*/ 	.word	0x0000a8a0
        /*09f8*/ 	.word	0x00000000
        /*09fc*/ 	.word	0x00000118
        /*0a00*/ 	.short	0x010a
        /*0a02*/ 	.byte	0xff
	.zero		1


	//   ....[145]....
        /*0a04*/ 	.word	0x0000a900
        /*0a08*/ 	.word	0x00000000
        /*0a0c*/ 	.word	0x00000110
        /*0a10*/ 	.short	0x010a
        /*0a12*/ 	.byte	0xff
	.zero		1


	//   ....[146]....
        /*0a14*/ 	.word	0x0000a960
        /*0a18*/ 	.word	0x00000000
        /*0a1c*/ 	.word	0x00000130
        /*0a20*/ 	.short	0x010a
        /*0a22*/ 	.byte	0xff
	.zero		1


	//   ....[147]....
        /*0a24*/ 	.word	0x0000a9b0
        /*0a28*/ 	.word	0x00000000
        /*0a2c*/ 	.word	0x00000100
        /*0a30*/ 	.short	0x010a
        /*0a32*/ 	.byte	0xff
	.zero		1


	//   ....[148]....
        /*0a34*/ 	.word	0x0000aa00
        /*0a38*/ 	.word	0x000000bb
        /*0a3c*/ 	.word	0x00000140
        /*0a40*/ 	.short	0x010a
        /*0a42*/ 	.byte	0xff
	.zero		1


	//   ....[149]....
        /*0a44*/ 	.word	0x0000aa50
        /*0a48*/ 	.word	0x000000c7
        /*0a4c*/ 	.word	0x00000100
        /*0a50*/ 	.short	0x010a
        /*0a52*/ 	.byte	0xff
	.zero		1


	//----- nvinfo : EIATTR_NUM_MBARRIERS
	.align		4
.L_47:
        /*0a54*/ 	.byte	0x03, 0x38
        /*0a56*/ 	.short	0x002d


	//----- nvinfo : EIATTR_EXIT_INSTR_OFFSETS
	.align		4
        /*0a58*/ 	.byte	0x04, 0x1c
        /*0a5a*/ 	.short	(.L_49 - .L_48)


	//   ....[0]....
.L_48:
        /*0a5c*/ 	.word	0x00003820


	//   ....[1]....
        /*0a60*/ 	.word	0x00003ab0


	//   ....[2]....
        /*0a64*/ 	.word	0x00003b10


	//   ....[3]....
        /*0a68*/ 	.word	0x00004cb0


	//   ....[4]....
        /*0a6c*/ 	.word	0x00005cc0


	//   ....[5]....
        /*0a70*/ 	.word	0x00005d00


	//   ....[6]....
        /*0a74*/ 	.word	0x00009cb0


	//----- nvinfo : EIATTR_MAX_THREADS
	.align		4
.L_49:
        /*0a78*/ 	.byte	0x04, 0x05
        /*0a7a*/ 	.short	(.L_51 - .L_50)
.L_50:
        /*0a7c*/ 	.word	0x00000100
        /*0a80*/ 	.word	0x00000001
        /*0a84*/ 	.word	0x00000001


	//----- nvinfo : EIATTR_CRS_STACK_SIZE
	.align		4
.L_51:
        /*0a88*/ 	.byte	0x04, 0x1e
        /*0a8a*/ 	.short	(.L_53 - .L_52)
.L_52:
        /*0a8c*/ 	.word	0x00000000


	//----- nvinfo : EIATTR_CBANK_PARAM_SIZE
	.align		4
.L_53:
        /*0a90*/ 	.byte	0x03, 0x19
        /*0a92*/ 	.short	0x0900


	//----- nvinfo : EIATTR_PARAM_CBANK
	.align		4
        /*0a94*/ 	.byte	0x04, 0x0a
        /*0a96*/ 	.short	(.L_55 - .L_54)
	.align		4
.L_54:
        /*0a98*/ 	.word	index@(.nv.constant0._ZN7cutlass13device_kernelINS_4conv6kernel13ConvUniversalINS1_16ConvProblemShapeILNS1_8OperatorE1ELi3EEENS1_10collective14CollectiveConvINS1_47MainloopSm100TmaUmmaWarpSpecializedImplicitGemmILS5_1ELi16ELi3ELi1ELi2EN4cute5tupleIJNSA_1CILi2EEENSC_ILi1EEESE_EEEEENSB_IJNSC_ILi256EEENSC_ILi128EEENSB_IJNSC_ILi64EEEEEEEEENS_12float_e4m3_tESM_NSA_8TiledMMAINSA_8MMA_AtomIJNSA_10MMA_TraitsINSA_25SM100_MMA_F8F6F4_2x1SM_SSEJSM_SM_fSH_SI_NSA_17integral_constantINSA_4UMMA5MajorELST_0EEENSR_IST_LST_1EEENSR_INSS_7ScaleInELSW_0EEESX_EEEEEENSA_6LayoutINSB_IJSE_SE_SE_EEENSB_IJNSC_ILi0EEES12_S12_EEEEENSB_IJNSA_10UnderscoreES15_S15_EEEEENS7_6detail27Sm100ImplicitGemmTileTraitsINSA_25SM100_TMA_2SM_LOAD_IM2COLENSA_14ComposedLayoutINSA_7SwizzleILi2ELi4ELi3EEENSA_18smem_ptr_flag_bitsILi8EEENS10_INSB_IJNSC_ILi8EEESJ_EEENSB_IJSJ_SE_EEEEEEEvEENS19_INSA_18SM100_TMA_2SM_LOADENS1B_IS1D_S1F_NS10_INSB_IJSJ_S1G_EEENSB_IJSE_SJ_EEEEEEEvEEEENS_8epilogue10collective18CollectiveEpilogueINS1T_23Sm100TmaWarpSpecializedILi2ELi2ELi64ELb0ELb0EEEJNSB_IJSI_SI_SK_EEENSB_IJNS10_ISI_SE_EENS10_ISJ_SE_EEEEESM_NSB_IJNSB_IJllllEEESE_S12_EEESM_S23_NS1T_6fusion15FusionCallbacksIS1X_NS24_17LinearCombinationISM_fSM_fLNS_15FloatRoundStyleE2EEES1Y_S21_JEEENSA_5SM1004TMEM4LOAD26SM100_TMEM_LOAD_32dp32b64xENSA_20SM90_TMA_LOAD_IM2COLES1K_NSA_39AutoVectorizingCopyWithAssumedAlignmentILi128EEENSA_21SM90_TMA_STORE_IM2COLES1K_S2G_S2G_EEEvvEEEEvNT_6ParamsE)
        /*0a9c*/ 	.short	0x0380
        /*0a9e*/ 	.short	0x0900


	//----- nvinfo : EIATTR_SW_WAR
	.align		4
.L_55:
        /*0aa0*/ 	.byte	0x04, 0x36
        /*0aa2*/ 	.short	(.L_57 - .L_56)
.L_56:
        /*0aa4*/ 	.word	0x00000008
.L_57:


//--------------------- .nv.callgraph             --------------------------
	.section	.nv.callgraph,"",@"SHT_CUDA_CALLGRAPH"
	.align	4
	.sectionentsize	8
	.align		4
        /*0000*/ 	.word	0x00000000
	.align		4
        /*0004*/ 	.word	0xffffffff
	.align		4
        /*0008*/ 	.word	index@(_ZN7cutlass13device_kernelINS_4conv6kernel13ConvUniversalINS1_16ConvProblemShapeILNS1_8OperatorE1ELi3EEENS1_10collective14CollectiveConvINS1_47MainloopSm100TmaUmmaWarpSpecializedImplicitGemmILS5_1ELi16ELi3ELi1ELi2EN4cute5tupleIJNSA_1CILi2EEENSC_ILi1EEESE_EEEEENSB_IJNSC_ILi256EEENSC_ILi128EEENSB_IJNSC_ILi64EEEEEEEEENS_12float_e4m3_tESM_NSA_8TiledMMAINSA_8MMA_AtomIJNSA_10MMA_TraitsINSA_25SM100_MMA_F8F6F4_2x1SM_SSEJSM_SM_fSH_SI_NSA_17integral_constantINSA_4UMMA5MajorELST_0EEENSR_IST_LST_1EEENSR_INSS_7ScaleInELSW_0EEESX_EEEEEENSA_6LayoutINSB_IJSE_SE_SE_EEENSB_IJNSC_ILi0EEES12_S12_EEEEENSB_IJNSA_10UnderscoreES15_S15_EEEEENS7_6detail27Sm100ImplicitGemmTileTraitsINSA_25SM100_TMA_2SM_LOAD_IM2COLENSA_14ComposedLayoutINSA_7SwizzleILi2ELi4ELi3EEENSA_18smem_ptr_flag_bitsILi8EEENS10_INSB_IJNSC_ILi8EEESJ_EEENSB_IJSJ_SE_EEEEEEEvEENS19_INSA_18SM100_TMA_2SM_LOADENS1B_IS1D_S1F_NS10_INSB_IJSJ_S1G_EEENSB_IJSE_SJ_EEEEEEEvEEEENS_8epilogue10collective18CollectiveEpilogueINS1T_23Sm100TmaWarpSpecializedILi2ELi2ELi64ELb0ELb0EEEJNSB_IJSI_SI_SK_EEENSB_IJNS10_ISI_SE_EENS10_ISJ_SE_EEEEESM_NSB_IJNSB_IJllllEEESE_S12_EEESM_S23_NS1T_6fusion15FusionCallbacksIS1X_NS24_17LinearCombinationISM_fSM_fLNS_15FloatRoundStyleE2EEES1Y_S21_JEEENSA_5SM1004TMEM4LOAD26SM100_TMEM_LOAD_32dp32b64xENSA_20SM90_TMA_LOAD_IM2COLES1K_NSA_39AutoVectorizingCopyWithAssumedAlignmentILi128EEENSA_21SM90_TMA_STORE_IM2COLES1K_S2G_S2G_EEEvvEEEEvNT_6ParamsE)
	.align		4
        /*000c*/ 	.word	index@(__assertfail)
	.align		4
        /*0010*/ 	.word	0x00000000
	.align		4
        /*0014*/ 	.word	0xfffffffe
	.align		4
        /*0018*/ 	.word	0x00000000
	.align		4
        /*001c*/ 	.word	0xfffffffd
	.align		4
        /*0020*/ 	.word	0x00000000
	.align		4
        /*0024*/ 	.word	0xfffffffc


//--------------------- .nv.constant4             --------------------------
	.section	.nv.constant4,"a",@progbits
	.align	8
	.align		8
.nv.constant4:
        /*0000*/ 	.dword	__assertfail
	.align		8
        /*0008*/ 	.dword	__unnamed_1
	.align		8
        /*0010*/ 	.dword	__unnamed_2
	.align		8
        /*0018*/ 	.dword	_ZN39_INTERNAL_a136dd98_4_k_cu_c82a41d1_37934cuda3std3__45__cpo5beginE
	.align		8
        /*0020*/ 	.dword	_ZN39_INTERNAL_a136dd98_4_k_cu_c82a41d1_37934cuda3std3__45__cpo3endE
	.align		8
        /*0028*/ 	.dword	_ZN39_INTERNAL_a136dd98_4_k_cu_c82a41d1_37934cuda3std3__45__cpo6cbeginE
	.align		8
        /*0030*/ 	.dword	_ZN39_INTERNAL_a136dd98_4_k_cu_c82a41d1_37934cuda3std3__45__cpo4cendE
	.align		8
        /*0038*/ 	.dword	_ZN39_INTERNAL_a136dd98_4_k_cu_c82a41d1_37934cuda3std3__441_GLOBAL__N__a136dd98_4_k_cu_c82a41d1_37936ignoreE
	.align		8
        /*0040*/ 	.dword	_ZN39_INTERNAL_a136dd98_4_k_cu_c82a41d1_37934cuda3std3__419piecewise_constructE
	.align		8
        /*0048*/ 	.dword	_ZN39_INTERNAL_a136dd98_4_k_cu_c82a41d1_37934cuda3std3__48in_placeE
	.align		8
        /*0050*/ 	.dword	_ZN39_INTERNAL_a136dd98_4_k_cu_c82a41d1_37934cuda3std6ranges3__45__cpo4swapE
	.align		8
        /*0058*/ 	.dword	_ZN39_INTERNAL_a136dd98_4_k_cu_c82a41d1_37934cuda3std6ranges3__45__cpo9iter_moveE
	.align		8
        /*0060*/ 	.dword	_ZN39_INTERNAL_a136dd98_4_k_cu_c82a41d1_37934cute7productE
	.align		8
        /*0068*/ 	.dword	_ZN39_INTERNAL_a136dd98_4_k_cu_c82a41d1_37934cute1_E
	.align		8
        /*0070*/ 	.dword	$str$27
	.align		8
        /*0078*/ 	.dword	$str$28
	.align		8
        /*0080*/ 	.dword	$str$29
	.align		8
        /*0088*/ 	.dword	$str$30


//--------------------- .text._ZN7cutlass13device_kernelINS_4conv6kernel13ConvUniversalINS1_16ConvProblemShapeILNS1_8OperatorE1ELi3EEENS1_10collective14CollectiveConvINS1_47MainloopSm100TmaUmmaWarpSpecializedImplicitGemmILS5_1ELi16ELi3ELi1ELi2EN4cute5tupleIJNSA_1CILi2EEENSC_ILi1EEESE_EEEEENSB_IJNSC_ILi256EEENSC_ILi128EEENSB_IJNSC_ILi64EEEEEEEEENS_12float_e4m3_tESM_NSA_8TiledMMAINSA_8MMA_AtomIJNSA_10MMA_TraitsINSA_25SM100_MMA_F8F6F4_2x1SM_SSEJSM_SM_fSH_SI_NSA_17integral_constantINSA_4UMMA5MajorELST_0EEENSR_IST_LST_1EEENSR_INSS_7ScaleInELSW_0EEESX_EEEEEENSA_6LayoutINSB_IJSE_SE_SE_EEENSB_IJNSC_ILi0EEES12_S12_EEEEENSB_IJNSA_10UnderscoreES15_S15_EEEEENS7_6detail27Sm100ImplicitGemmTileTraitsINSA_25SM100_TMA_2SM_LOAD_IM2COLENSA_14ComposedLayoutINSA_7SwizzleILi2ELi4ELi3EEENSA_18smem_ptr_flag_bitsILi8EEENS10_INSB_IJNSC_ILi8EEESJ_EEENSB_IJSJ_SE_EEEEEEEvEENS19_INSA_18SM100_TMA_2SM_LOADENS1B_IS1D_S1F_NS10_INSB_IJSJ_S1G_EEENSB_IJSE_SJ_EEEEEEEvEEEENS_8epilogue10collective18CollectiveEpilogueINS1T_23Sm100TmaWarpSpecializedILi2ELi2ELi64ELb0ELb0EEEJNSB_IJSI_SI_SK_EEENSB_IJNS10_ISI_SE_EENS10_ISJ_SE_EEEEESM_NSB_IJNSB_IJllllEEESE_S12_EEESM_S23_NS1T_6fusion15FusionCallbacksIS1X_NS24_17LinearCombinationISM_fSM_fLNS_15FloatRoundStyleE2EEES1Y_S21_JEEENSA_5SM1004TMEM4LOAD26SM100_TMEM_LOAD_32dp32b64xENSA_20SM90_TMA_LOAD_IM2COLES1K_NSA_39AutoVectorizingCopyWithAssumedAlignmentILi128EEENSA_21SM90_TMA_STORE_IM2COLES1K_S2G_S2G_EEEvvEEEEvNT_6ParamsE --------------------------
	.section	.text._ZN7cutlass13device_kernelINS_4conv6kernel13ConvUniversalINS1_16ConvProblemShapeILNS1_8OperatorE1ELi3EEENS1_10collective14CollectiveConvINS1_47MainloopSm100TmaUmmaWarpSpecializedImplicitGemmILS5_1ELi16ELi3ELi1ELi2EN4cute5tupleIJNSA_1CILi2EEENSC_ILi1EEESE_EEEEENSB_IJNSC_ILi256EEENSC_ILi128EEENSB_IJNSC_ILi64EEEEEEEEENS_12float_e4m3_tESM_NSA_8TiledMMAINSA_8MMA_AtomIJNSA_10MMA_TraitsINSA_25SM100_MMA_F8F6F4_2x1SM_SSEJSM_SM_fSH_SI_NSA_17integral_constantINSA_4UMMA5MajorELST_0EEENSR_IST_LST_1EEENSR_INSS_7ScaleInELSW_0EEESX_EEEEEENSA_6LayoutINSB_IJSE_SE_SE_EEENSB_IJNSC_ILi0EEES12_S12_EEEEENSB_IJNSA_10UnderscoreES15_S15_EEEEENS7_6detail27Sm100ImplicitGemmTileTraitsINSA_25SM100_TMA_2SM_LOAD_IM2COLENSA_14ComposedLayoutINSA_7SwizzleILi2ELi4ELi3EEENSA_18smem_ptr_flag_bitsILi8EEENS10_INSB_IJNSC_ILi8EEESJ_EEENSB_IJSJ_SE_EEEEEEEvEENS19_INSA_18SM100_TMA_2SM_LOADENS1B_IS1D_S1F_NS10_INSB_IJSJ_S1G_EEENSB_IJSE_SJ_EEEEEEEvEEEENS_8epilogue10collective18CollectiveEpilogueINS1T_23Sm100TmaWarpSpecializedILi2ELi2ELi64ELb0ELb0EEEJNSB_IJSI_SI_SK_EEENSB_IJNS10_ISI_SE_EENS10_ISJ_SE_EEEEESM_NSB_IJNSB_IJllllEEESE_S12_EEESM_S23_NS1T_6fusion15FusionCallbacksIS1X_NS24_17LinearCombinationISM_fSM_fLNS_15FloatRoundStyleE2EEES1Y_S21_JEEENSA_5SM1004TMEM4LOAD26SM100_TMEM_LOAD_32dp32b64xENSA_20SM90_TMA_LOAD_IM2COLES1K_NSA_39AutoVectorizingCopyWithAssumedAlignmentILi128EEENSA_21SM90_TMA_STORE_IM2COLES1K_S2G_S2G_EEEvvEEEEvNT_6ParamsE,"ax",@progbits
	.align	128
.text._ZN7cutlass13device_kernelINS_4conv6kernel13ConvUniversalINS1_16ConvProblemShapeILNS1_8OperatorE1ELi3EEENS1_10collective14CollectiveConvINS1_47MainloopSm100TmaUmmaWarpSpecializedImplicitGemmILS5_1ELi16ELi3ELi1ELi2EN4cute5tupleIJNSA_1CILi2EEENSC_ILi1EEESE_EEEEENSB_IJNSC_ILi256EEENSC_ILi128EEENSB_IJNSC_ILi64EEEEEEEEENS_12float_e4m3_tESM_NSA_8TiledMMAINSA_8MMA_AtomIJNSA_10MMA_TraitsINSA_25SM100_MMA_F8F6F4_2x1SM_SSEJSM_SM_fSH_SI_NSA_17integral_constantINSA_4UMMA5MajorELST_0EEENSR_IST_LST_1EEENSR_INSS_7ScaleInELSW_0EEESX_EEEEEENSA_6LayoutINSB_IJSE_SE_SE_EEENSB_IJNSC_ILi0EEES12_S12_EEEEENSB_IJNSA_10UnderscoreES15_S15_EEEEENS7_6detail27Sm100ImplicitGemmTileTraitsINSA_25SM100_TMA_2SM_LOAD_IM2COLENSA_14ComposedLayoutINSA_7SwizzleILi2ELi4ELi3EEENSA_18smem_ptr_flag_bitsILi8EEENS10_INSB_IJNSC_ILi8EEESJ_EEENSB_IJSJ_SE_EEEEEEEvEENS19_INSA_18SM100_TMA_2SM_LOADENS1B_IS1D_S1F_NS10_INSB_IJSJ_S1G_EEENSB_IJSE_SJ_EEEEEEEvEEEENS_8epilogue10collective18CollectiveEpilogueINS1T_23Sm100TmaWarpSpecializedILi2ELi2ELi64ELb0ELb0EEEJNSB_IJSI_SI_SK_EEENSB_IJNS10_ISI_SE_EENS10_ISJ_SE_EEEEESM_NSB_IJNSB_IJllllEEESE_S12_EEESM_S23_NS1T_6fusion15FusionCallbacksIS1X_NS24_17LinearCombinationISM_fSM_fLNS_15FloatRoundStyleE2EEES1Y_S21_JEEENSA_5SM1004TMEM4LOAD26SM100_TMEM_LOAD_32dp32b64xENSA_20SM90_TMA_LOAD_IM2COLES1K_NSA_39AutoVectorizingCopyWithAssumedAlignmentILi128EEENSA_21SM90_TMA_STORE_IM2COLES1K_S2G_S2G_EEEvvEEEEvNT_6ParamsE:
        .type           _ZN7cutlass13device_kernelINS_4conv6kernel13ConvUniversalINS1_16ConvProblemShapeILNS1_8OperatorE1ELi3EEENS1_10collective14CollectiveConvINS1_47MainloopSm100TmaUmmaWarpSpecializedImplicitGemmILS5_1ELi16ELi3ELi1ELi2EN4cute5tupleIJNSA_1CILi2EEENSC_ILi1EEESE_EEEEENSB_IJNSC_ILi256EEENSC_ILi128EEENSB_IJNSC_ILi64EEEEEEEEENS_12float_e4m3_tESM_NSA_8TiledMMAINSA_8MMA_AtomIJNSA_10MMA_TraitsINSA_25SM100_MMA_F8F6F4_2x1SM_SSEJSM_SM_fSH_SI_NSA_17integral_constantINSA_4UMMA5MajorELST_0EEENSR_IST_LST_1EEENSR_INSS_7ScaleInELSW_0EEESX_EEEEEENSA_6LayoutINSB_IJSE_SE_SE_EEENSB_IJNSC_ILi0EEES12_S12_EEEEENSB_IJNSA_10UnderscoreES15_S15_EEEEENS7_6detail27Sm100ImplicitGemmTileTraitsINSA_25SM100_TMA_2SM_LOAD_IM2COLENSA_14ComposedLayoutINSA_7SwizzleILi2ELi4ELi3EEENSA_18smem_ptr_flag_bitsILi8EEENS10_INSB_IJNSC_ILi8EEESJ_EEENSB_IJSJ_SE_EEEEEEEvEENS19_INSA_18SM100_TMA_2SM_LOADENS1B_IS1D_S1F_NS10_INSB_IJSJ_S1G_EEENSB_IJSE_SJ_EEEEEEEvEEEENS_8epilogue10collective18CollectiveEpilogueINS1T_23Sm100TmaWarpSpecializedILi2ELi2ELi64ELb0ELb0EEEJNSB_IJSI_SI_SK_EEENSB_IJNS10_ISI_SE_EENS10_ISJ_SE_EEEEESM_NSB_IJNSB_IJllllEEESE_S12_EEESM_S23_NS1T_6fusion15FusionCallbacksIS1X_NS24_17LinearCombinationISM_fSM_fLNS_15FloatRoundStyleE2EEES1Y_S21_JEEENSA_5SM1004TMEM4LOAD26SM100_TMEM_LOAD_32dp32b64xENSA_20SM90_TMA_LOAD_IM2COLES1K_NSA_39AutoVectorizingCopyWithAssumedAlignmentILi128EEENSA_21SM90_TMA_STORE_IM2COLES1K_S2G_S2G_EEEvvEEEEvNT_6ParamsE,@function
        .size           _ZN7cutlass13device_kernelINS_4conv6kernel13ConvUniversalINS1_16ConvProblemShapeILNS1_8OperatorE1ELi3EEENS1_10collective14CollectiveConvINS1_47MainloopSm100TmaUmmaWarpSpecializedImplicitGemmILS5_1ELi16ELi3ELi1ELi2EN4cute5tupleIJNSA_1CILi2EEENSC_ILi1EEESE_EEEEENSB_IJNSC_ILi256EEENSC_ILi128EEENSB_IJNSC_ILi64EEEEEEEEENS_12float_e4m3_tESM_NSA_8TiledMMAINSA_8MMA_AtomIJNSA_10MMA_TraitsINSA_25SM100_MMA_F8F6F4_2x1SM_SSEJSM_SM_fSH_SI_NSA_17integral_constantINSA_4UMMA5MajorELST_0EEENSR_IST_LST_1EEENSR_INSS_7ScaleInELSW_0EEESX_EEEEEENSA_6LayoutINSB_IJSE_SE_SE_EEENSB_IJNSC_ILi0EEES12_S12_EEEEENSB_IJNSA_10UnderscoreES15_S15_EEEEENS7_6detail27Sm100ImplicitGemmTileTraitsINSA_25SM100_TMA_2SM_LOAD_IM2COLENSA_14ComposedLayoutINSA_7SwizzleILi2ELi4ELi3EEENSA_18smem_ptr_flag_bitsILi8EEENS10_INSB_IJNSC_ILi8EEESJ_EEENSB_IJSJ_SE_EEEEEEEvEENS19_INSA_18SM100_TMA_2SM_LOADENS1B_IS1D_S1F_NS10_INSB_IJSJ_S1G_EEENSB_IJSE_SJ_EEEEEEEvEEEENS_8epilogue10collective18CollectiveEpilogueINS1T_23Sm100TmaWarpSpecializedILi2ELi2ELi64ELb0ELb0EEEJNSB_IJSI_SI_SK_EEENSB_IJNS10_ISI_SE_EENS10_ISJ_SE_EEEEESM_NSB_IJNSB_IJllllEEESE_S12_EEESM_S23_NS1T_6fusion15FusionCallbacksIS1X_NS24_17LinearCombinationISM_fSM_fLNS_15FloatRoundStyleE2EEES1Y_S21_JEEENSA_5SM1004TMEM4LOAD26SM100_TMEM_LOAD_32dp32b64xENSA_20SM90_TMA_LOAD_IM2COLES1K_NSA_39AutoVectorizingCopyWithAssumedAlignmentILi128EEENSA_21SM90_TMA_STORE_IM2COLES1K_S2G_S2G_EEEvvEEEEvNT_6ParamsE,(.L_x_191 - _ZN7cutlass13device_kernelINS_4conv6kernel13ConvUniversalINS1_16ConvProblemShapeILNS1_8OperatorE1ELi3EEENS1_10collective14CollectiveConvINS1_47MainloopSm100TmaUmmaWarpSpecializedImplicitGemmILS5_1ELi16ELi3ELi1ELi2EN4cute5tupleIJNSA_1CILi2EEENSC_ILi1EEESE_EEEEENSB_IJNSC_ILi256EEENSC_ILi128EEENSB_IJNSC_ILi64EEEEEEEEENS_12float_e4m3_tESM_NSA_8TiledMMAINSA_8MMA_AtomIJNSA_10MMA_TraitsINSA_25SM100_MMA_F8F6F4_2x1SM_SSEJSM_SM_fSH_SI_NSA_17integral_constantINSA_4UMMA5MajorELST_0EEENSR_IST_LST_1EEENSR_INSS_7ScaleInELSW_0EEESX_EEEEEENSA_6LayoutINSB_IJSE_SE_SE_EEENSB_IJNSC_ILi0EEES12_S12_EEEEENSB_IJNSA_10UnderscoreES15_S15_EEEEENS7_6detail27Sm100ImplicitGemmTileTraitsINSA_25SM100_TMA_2SM_LOAD_IM2COLENSA_14ComposedLayoutINSA_7SwizzleILi2ELi4ELi3EEENSA_18smem_ptr_flag_bitsILi8EEENS10_INSB_IJNSC_ILi8EEESJ_EEENSB_IJSJ_SE_EEEEEEEvEENS19_INSA_18SM100_TMA_2SM_LOADENS1B_IS1D_S1F_NS10_INSB_IJSJ_S1G_EEENSB_IJSE_SJ_EEEEEEEvEEEENS_8epilogue10collective18CollectiveEpilogueINS1T_23Sm100TmaWarpSpecializedILi2ELi2ELi64ELb0ELb0EEEJNSB_IJSI_SI_SK_EEENSB_IJNS10_ISI_SE_EENS10_ISJ_SE_EEEEESM_NSB_IJNSB_IJllllEEESE_S12_EEESM_S23_NS1T_6fusion15FusionCallbacksIS1X_NS24_17LinearCombinationISM_fSM_fLNS_15FloatRoundStyleE2EEES1Y_S21_JEEENSA_5SM1004TMEM4LOAD26SM100_TMEM_LOAD_32dp32b64xENSA_20SM90_TMA_LOAD_IM2COLES1K_NSA_39AutoVectorizingCopyWithAssumedAlignmentILi128EEENSA_21SM90_TMA_STORE_IM2COLES1K_S2G_S2G_EEEvvEEEEvNT_6ParamsE)
        .other          _ZN7cutlass13device_kernelINS_4conv6kernel13ConvUniversalINS1_16ConvProblemShapeILNS1_8OperatorE1ELi3EEENS1_10collective14CollectiveConvINS1_47MainloopSm100TmaUmmaWarpSpecializedImplicitGemmILS5_1ELi16ELi3ELi1ELi2EN4cute5tupleIJNSA_1CILi2EEENSC_ILi1EEESE_EEEEENSB_IJNSC_ILi256EEENSC_ILi128EEENSB_IJNSC_ILi64EEEEEEEEENS_12float_e4m3_tESM_NSA_8TiledMMAINSA_8MMA_AtomIJNSA_10MMA_TraitsINSA_25SM100_MMA_F8F6F4_2x1SM_SSEJSM_SM_fSH_SI_NSA_17integral_constantINSA_4UMMA5MajorELST_0EEENSR_IST_LST_1EEENSR_INSS_7ScaleInELSW_0EEESX_EEEEEENSA_6LayoutINSB_IJSE_SE_SE_EEENSB_IJNSC_ILi0EEES12_S12_EEEEENSB_IJNSA_10UnderscoreES15_S15_EEEEENS7_6detail27Sm100ImplicitGemmTileTraitsINSA_25SM100_TMA_2SM_LOAD_IM2COLENSA_14ComposedLayoutINSA_7SwizzleILi2ELi4ELi3EEENSA_18smem_ptr_flag_bitsILi8EEENS10_INSB_IJNSC_ILi8EEESJ_EEENSB_IJSJ_SE_EEEEEEEvEENS19_INSA_18SM100_TMA_2SM_LOADENS1B_IS1D_S1F_NS10_INSB_IJSJ_S1G_EEENSB_IJSE_SJ_EEEEEEEvEEEENS_8epilogue10collective18CollectiveEpilogueINS1T_23Sm100TmaWarpSpecializedILi2ELi2ELi64ELb0ELb0EEEJNSB_IJSI_SI_SK_EEENSB_IJNS10_ISI_SE_EENS10_ISJ_SE_EEEEESM_NSB_IJNSB_IJllllEEESE_S12_EEESM_S23_NS1T_6fusion15FusionCallbacksIS1X_NS24_17LinearCombinationISM_fSM_fLNS_15FloatRoundStyleE2EEES1Y_S21_JEEENSA_5SM1004TMEM4LOAD26SM100_TMEM_LOAD_32dp32b64xENSA_20SM90_TMA_LOAD_IM2COLES1K_NSA_39AutoVectorizingCopyWithAssumedAlignmentILi128EEENSA_21SM90_TMA_STORE_IM2COLES1K_S2G_S2G_EEEvvEEEEvNT_6ParamsE,@"STO_CUDA_ENTRY STV_DEFAULT"
_ZN7cutlass13device_kernelINS_4conv6kernel13ConvUniversalINS1_16ConvProblemShapeILNS1_8OperatorE1ELi3EEENS1_10collective14CollectiveConvINS1_47MainloopSm100TmaUmmaWarpSpecializedImplicitGemmILS5_1ELi16ELi3ELi1ELi2EN4cute5tupleIJNSA_1CILi2EEENSC_ILi1EEESE_EEEEENSB_IJNSC_ILi256EEENSC_ILi128EEENSB_IJNSC_ILi64EEEEEEEEENS_12float_e4m3_tESM_NSA_8TiledMMAINSA_8MMA_AtomIJNSA_10MMA_TraitsINSA_25SM100_MMA_F8F6F4_2x1SM_SSEJSM_SM_fSH_SI_NSA_17integral_constantINSA_4UMMA5MajorELST_0EEENSR_IST_LST_1EEENSR_INSS_7ScaleInELSW_0EEESX_EEEEEENSA_6LayoutINSB_IJSE_SE_SE_EEENSB_IJNSC_ILi0EEES12_S12_EEEEENSB_IJNSA_10UnderscoreES15_S15_EEEEENS7_6detail27Sm100ImplicitGemmTileTraitsINSA_25SM100_TMA_2SM_LOAD_IM2COLENSA_14ComposedLayoutINSA_7SwizzleILi2ELi4ELi3EEENSA_18smem_ptr_flag_bitsILi8EEENS10_INSB_IJNSC_ILi8EEESJ_EEENSB_IJSJ_SE_EEEEEEEvEENS19_INSA_18SM100_TMA_2SM_LOADENS1B_IS1D_S1F_NS10_INSB_IJSJ_S1G_EEENSB_IJSE_SJ_EEEEEEEvEEEENS_8epilogue10collective18CollectiveEpilogueINS1T_23Sm100TmaWarpSpecializedILi2ELi2ELi64ELb0ELb0EEEJNSB_IJSI_SI_SK_EEENSB_IJNS10_ISI_SE_EENS10_ISJ_SE_EEEEESM_NSB_IJNSB_IJllllEEESE_S12_EEESM_S23_NS1T_6fusion15FusionCallbacksIS1X_NS24_17LinearCombinationISM_fSM_fLNS_15FloatRoundStyleE2EEES1Y_S21_JEEENSA_5SM1004TMEM4LOAD26SM100_TMEM_LOAD_32dp32b64xENSA_20SM90_TMA_LOAD_IM2COLES1K_NSA_39AutoVectorizingCopyWithAssumedAlignmentILi128EEENSA_21SM90_TMA_STORE_IM2COLES1K_S2G_S2G_EEEvvEEEEvNT_6ParamsE:
[----:B------:R-:W1:Y:S01]  /*0000*/  LDC R1, c[0x0][0x37c] ;  /* 0x0000df00ff017b82 */ /* 0x000e620000000800 */
[----:B------:R-:W2:Y:S01]  /*0010*/  S2R R164, SR_TID.X ;  /* 0x0000000000a47919 */ /* 0x000ea20000002100 */
[----:B------:R-:W3:Y:S06]  /*0020*/  LDCU.64 UR8, c[0x0][0x990] ;  /* 0x00013200ff0877ac */ /* 0x000eec0008000a00 */
[----:B------:R-:W4:Y:S01]  /*0030*/  S2UR UR45, SR_CgaCtaId ;  /* 0x00000000002d79c3 */ /* 0x000f220000008800 */
[----:B-1----:R-:W-:Y:S01]  /*0040*/  VIADD R1, R1, 0xfffffff8 ;  /* 0xfffffff801017836 */ /* 0x002fe20000000000 */
[----:B------:R-:W-:-:S02]  /*0050*/  PRMT R167, RZ, 0x7610, R167 ;  /* 0x00007610ffa77816 */ /* 0x000fc400000000a7 */
[----:B------:R-:W-:Y:S02]  /*0060*/  ELECT P1, URZ, PT ;  /* 0x0000000000ff782f */ /* 0x000fe40003820000 */
[----:B------:R-:W-:Y:S01]  /*0070*/  R2UR UR49, R1 ;  /* 0x00000000013172ca */ /* 0x000fe200000e0000 */
[----:B---3--:R-:W-:-:S04]  /*0080*/  UISETP.NE.U32.AND UP0, UPT, UR8, URZ, UPT ;  /* 0x000000ff0800728c */ /* 0x008fc8000bf05070 */
[----:B------:R-:W-:Y:S02]  /*0090*/  UISETP.NE.AND.EX UP0, UPT, UR9, URZ, UPT, UP0 ;  /* 0x000000ff0900728c */ /* 0x000fe4000bf05300 */
[----:B----4-:R-:W-:Y:S02]  /*00a0*/  ULOP3.LUT UR31, UR45, 0x1, URZ, 0xc0, !UPT ;  /* 0x000000012d1f7892 */ /* 0x010fe4000f8ec0ff */
[----:B------:R-:W-:Y:S01]  /*00b0*/  ULOP3.LUT UR30, UR45, 0x1, URZ, 0x3c, !UPT ;  /* 0x000000012d1e7892 */ /* 0x000fe2000f8e3cff */
[----:B--2---:R-:W-:-:S05]  /*00c0*/  SHF.R.U32.HI R168, RZ, 0x5, R164 ;  /* 0x00000005ffa87819 */ /* 0x004fca00000116a4 */
[----:B------:R-:W1:Y:S02]  /*00d0*/  SHFL.IDX PT, R0, R168, RZ, 0x1f ;  /* 0x00001fffa8007589 */ /* 0x000e6400000e0000 */
[----:B-1----:R-:W-:Y:S01]  /*00e0*/  R2UR UR18, R0 ;  /* 0x00000000001272ca */ /* 0x002fe200000e0000 */
[----:B------:R-:W-:-:S14]  /*00f0*/  BRA.U UP0, `(.L_x_0) ;  /* 0x0000000100307547 */ /* 0x000fdc000b800000 */
[----:B------:R-:W1:Y:S02]  /*0100*/  LDCU.64 UR4, c[0x0][0x988] ;  /* 0x00013100ff0477ac */ /* 0x000e640008000a00 */
[----:B-1----:R-:W-:-:S04]  /*0110*/  UISETP.NE.U32.AND UP0, UPT, UR4, URZ, UPT ;  /* 0x000000ff0400728c */ /* 0x002fc8000bf05070 */
[----:B------:R-:W-:-:S09]  /*0120*/  UISETP.NE.AND.EX UP0, UPT, UR5, URZ, UPT, UP0 ;  /* 0x000000ff0500728c */ /* 0x000fd2000bf05300 */
[----:B------:R-:W-:Y:S05]  /*0130*/  BRA.U !UP0, `(.L_x_1) ;  /* 0x0000000108147547 */ /* 0x000fea000b800000 */
[----:B------:R-:W1:Y:S01]  /*0140*/  LDC.64 R2, c[0x0][0x988] ;  /* 0x00026200ff027b82 */ /* 0x000e620000000a00 */
[----:B------:R-:W1:Y:S02]  /*0150*/  LDCU.64 UR4, c[0x0][0x358] ;  /* 0x00006b00ff0477ac */ /* 0x000e640008000a00 */
[----:B-1----:R1:W5:Y:S01]  /*0160*/  LDG.E R73, desc[UR4][R2.64] ;  /* 0x0000000402497981 */ /* 0x002362000c1e1900 */
[----:B------:R-:W-:Y:S01]  /*0170*/  HFMA2 R167, -RZ, RZ, 0, 5.9604644775390625e-08 ;  /* 0x00000001ffa77431 */ /* 0x000fe200000001ff */
[----:B------:R-:W-:Y:S05]  /*0180*/  BRA `(.L_x_0) ;  /* 0x00000000000c7947 */ /* 0x000fea0003800000 */
.L_x_1:
[----:B------:R-:W1:Y:S01]  /*0190*/  LDCU UR4, c[0x0][0x980] ;  /* 0x00013000ff0477ac */ /* 0x000e620008000800 */
[----:B------:R-:W-:Y:S01]  /*01a0*/  HFMA2 R167, -RZ, RZ, 0, 5.9604644775390625e-08 ;  /* 0x00000001ffa77431 */ /* 0x000fe200000001ff */
[----:B-1----:R-:W-:-:S07]  /*01b0*/  MOV R73, UR4 ;  /* 0x0000000400497c02 */ /* 0x002fce0008000f00 */
.L_x_0:
[----:B------:R-:W2:Y:S02]  /*01c0*/  LDCU.64 UR4, c[0x0][0x9b0] ;  /* 0x00013600ff0477ac */ /* 0x000ea40008000a00 */
[----:B--2---:R-:W-:-:S04]  /*01d0*/  UISETP.NE.U32.AND UP0, UPT, UR4, URZ, UPT ;  /* 0x000000ff0400728c */ /* 0x004fc8000bf05070 */
[----:B------:R-:W-:-:S09]  /*01e0*/  UISETP.NE.AND.EX UP0, UPT, UR5, URZ, UPT, UP0 ;  /* 0x000000ff0500728c */ /* 0x000fd2000bf05300 */
[----:B------:R-:W-:Y:S05]  /*01f0*/  BRA.U UP0, `(.L_x_2) ;  /* 0x0000000100287547 */ /* 0x000fea000b800000 */
[----:B------:R-:W2:Y:S02]  /*0200*/  LDCU.64 UR4, c[0x0][0x9a8] ;  /* 0x00013500ff0477ac */ /* 0x000ea40008000a00 */
[----:B--2---:R-:W-:-:S04]  /*0210*/  UISETP.NE.U32.AND UP0, UPT, UR4, URZ, UPT ;  /* 0x000000ff0400728c */ /* 0x004fc8000bf05070 */
[----:B------:R-:W-:-:S09]  /*0220*/  UISETP.NE.AND.EX UP0, UPT, UR5, URZ, UPT, UP0 ;  /* 0x000000ff0500728c */ /* 0x000fd2000bf05300 */
[----:B------:R-:W-:Y:S05]  /*0230*/  BRA.U !UP0, `(.L_x_3) ;  /* 0x0000000108107547 */ /* 0x000fea000b800000 */
[----:B------:R-:W2:Y:S01]  /*0240*/  LDC.64 R70, c[0x0][0x9a8] ;  /* 0x00026a00ff467b82 */ /* 0x000ea20000000a00 */
[----:B------:R-:W2:Y:S02]  /*0250*/  LDCU.64 UR4, c[0x0][0x358] ;  /* 0x00006b00ff0477ac */ /* 0x000ea40008000a00 */
[----:B--2---:R2:W5:Y:S01]  /*0260*/  LDG.E R70, desc[UR4][R70.64] ;  /* 0x0000000446467981 */ /* 0x004562000c1e1900 */
[----:B------:R-:W-:Y:S05]  /*0270*/  BRA `(.L_x_2) ;  /* 0x0000000000087947 */ /* 0x000fea0003800000 */
.L_x_3:
[----:B------:R-:W2:Y:S02]  /*0280*/  LDCU UR4, c[0x0][0x9a0] ;  /* 0x00013400ff0477ac */ /* 0x000ea40008000800 */
[----:B--2---:R-:W-:Y:S02]  /*0290*/  MOV R70, UR4 ;  /* 0x0000000400467c02 */ /* 0x004fe40008000f00 */
.L_x_2:
[----:B------:R-:W-:Y:S01]  /*02a0*/  IMAD.U32 R0, RZ, RZ, UR18 ;  /* 0x00000012ff007e24 */ /* 0x000fe2000f8e00ff */
[----:B------:R-:W-:Y:S04]  /*02b0*/  BSSY.RECONVERGENT B0, `(.L_x_4) ;  /* 0x000000c000007945 */ /* 0x000fe80003800200 */
[C---:B------:R-:W-:Y:S02]  /*02c0*/  ISETP.NE.OR P2, PT, R0.reuse, 0x1, !P1 ;  /* 0x000000010000780c */ /* 0x040fe40004f45670 */
[----:B------:R-:W-:-:S11]  /*02d0*/  ISETP.NE.OR P0, PT, R0, 0x3, !P1 ;  /* 0x000000030000780c */ /* 0x000fd60004f05670 */
[----:B------:R-:W-:Y:S05]  /*02e0*/  @P2 BRA `(.L_x_5) ;  /* 0x0000000000202947 */ /* 0x000fea0003800000 */
[----:B------:R-:W3:Y:S02]  /*02f0*/  LDCU.64 UR4, c[0x0][0x348] ;  /* 0x00006900ff0477ac */ /* 0x000ee40008000a00 */
[----:B---3--:R-:W-:Y:S02]  /*0300*/  UIADD3 UR6, UP1, UPT, UR4, 0x80, URZ ;  /* 0x0000008004067890 */ /* 0x008fe4000ff3e0ff */
[----:B------:R-:W-:Y:S02]  /*0310*/  UIADD3 UR4, UP0, UPT, UR4, 0x200, URZ ;  /* 0x0000020004047890 */ /* 0x000fe4000ff1e0ff */
[----:B------:R-:W-:Y:S02]  /*0320*/  UIADD3.X UR7, UPT, UPT, URZ, UR5, URZ, UP1, !UPT ;  /* 0x00000005ff077290 */ /* 0x000fe40008ffe4ff */
[----:B------:R-:W-:-:S07]  /*0330*/  UIADD3.X UR5, UPT, UPT, URZ, UR5, URZ, UP0, !UPT ;  /* 0x00000005ff057290 */ /* 0x000fce00087fe4ff */
[----:B------:R3:W-:Y:S02]  /*0340*/  UTMACCTL.PF [UR6] ;  /* 0x00000000060079b9 */ /* 0x0007e40008040000 */
[----:B------:R3:W-:Y:S02]  /*0350*/  UTMACCTL.PF [UR4] ;  /* 0x00000000040079b9 */ /* 0x0007e40008040000 */
[----:B---3--:R-:W-:Y:S01]  /*0360*/  NOP ;  /* 0x0000000000007918 */ /* 0x008fe20000000000 */
.L_x_5:
[----:B------:R-:W-:Y:S05]  /*0370*/  BSYNC.RECONVERGENT B0 ;  /* 0x0000000000007941 */ /* 0x000fea0003800200 */
.L_x_4:
[----:B------:R-:W-:Y:S04]  /*0380*/  BSSY.RECONVERGENT B0, `(.L_x_6) ;  /* 0x000000a000007945 */ /* 0x000fe80003800200 */
        /* <DEDUP_REMOVED lines=9> */
.L_x_7:
[----:B------:R-:W-:Y:S05]  /*0420*/  BSYNC.RECONVERGENT B0 ;  /* 0x0000000000007941 */ /* 0x000fea0003800200 */
.L_x_6:
[----:B------:R-:W3:Y:S01]  /*0430*/  LDCU.64 UR4, c[0x0][0x988] ;  /* 0x00013100ff0477ac */ /* 0x000ee20008000a00 */
[----:B------:R-:W-:Y:S02]  /*0440*/  UISETP.EQ.U32.AND UP2, UPT, UR8, URZ, UPT ;  /* 0x000000ff0800728c */ /* 0x000fe4000bf42070 */
[----:B------:R-:W-:Y:S02]  /*0450*/  UPLOP3.LUT UP3, UPT, UPT, UPT, UPT, 0x80, 0x8 ;  /* 0x000000000008789c */ /* 0x000fe40003f6f070 */
[----:B---3--:R-:W-:-:S04]  /*0460*/  UISETP.NE.U32.AND UP0, UPT, UR4, URZ, UPT ;  /* 0x000000ff0400728c */ /* 0x008fc8000bf05070 */
[----:B------:R-:W-:-:S04]  /*0470*/  UISETP.NE.AND.EX UP1, UPT, UR5, URZ, UPT, UP0 ;  /* 0x000000ff0500728c */ /* 0x000fc8000bf25300 */
[----:B------:R-:W-:-:S04]  /*0480*/  UISETP.EQ.OR.EX UP4, UPT, UR9, URZ, !UP1, UP2 ;  /* 0x000000ff0900728c */ /* 0x000fc8000cf82720 */
[----:B------:R-:W-:-:S06]  /*0490*/  UP2UR UR4, UPR, URZ, 0x10 ;  /* 0x00000010ff047883 */ /* 0x000fcc0008000000 */
[----:B------:R-:W-:Y:S01]  /*04a0*/  MOV R177, UR4 ;  /* 0x0000000400b17c02 */ /* 0x000fe20008000f00 */
[----:B------:R-:W-:Y:S06]  /*04b0*/  BRA.U !UP4, `(.L_x_8) ;  /* 0x000000010c207547 */ /* 0x000fec000b800000 */
[----:B------:R-:W-:Y:S01]  /*04c0*/  UISETP.NE.U32.AND UP2, UPT, UR8, URZ, UPT ;  /* 0x000000ff0800728c */ /* 0x000fe2000bf45070 */
[----:B-----5:R-:W-:Y:S01]  /*04d0*/  FSETP.NEU.AND P0, PT, R73, RZ, PT ;  /* 0x000000ff4900720b */ /* 0x020fe20003f0d000 */
[----:B------:R-:W-:Y:S02]  /*04e0*/  USEL UR4, URZ, 0xffffffff, UP1 ;  /* 0xffffffffff047887 */ /* 0x000fe40008800000 */
[----:B------:R-:W-:-:S10]  /*04f0*/  UISETP.NE.AND.EX UP2, UPT, UR9, URZ, UPT, UP2 ;  /* 0x000000ff0900728c */ /* 0x000fd4000bf45320 */
[----:B------:R-:W-:Y:S01]  /*0500*/  VOTEU.ANY UP0, P0 ;  /* 0x0000000000ff7886 */ /* 0x000fe20000000100 */
[----:B------:R-:W-:-:S04]  /*0510*/  @!UP2 USEL UR4, URZ, 0xffffffff, UP0 ;  /* 0xffffffffff04a887 */ /* 0x000fc80008000000 */
[----:B------:R-:W-:-:S04]  /*0520*/  ULOP3.LUT UR4, UR4, 0x1, URZ, 0xc0, !UPT ;  /* 0x0000000104047892 */ /* 0x000fc8000f8ec0ff */
[----:B------:R-:W-:-:S11]  /*0530*/  UISETP.NE.U32.AND UP3, UPT, UR4, 0x1, UPT ;  /* 0x000000010400788c */ /* 0x000fd6000bf65070 */
.L_x_8:
[----:B------:R-:W3:Y:S01]  /*0540*/  SHFL.IDX PT, R0, R168, RZ, 0x1f ;  /* 0x00001fffa8007589 */ /* 0x000ee200000e0000 */
[----:B------:R-:W-:Y:S02]  /*0550*/  UISETP.NE.AND UP5, UPT, UR18, 0x2, UPT ;  /* 0x000000021200788c */ /* 0x000fe4000bfa5270 */
[----:B------:R-:W-:Y:S02]  /*0560*/  UISETP.NE.AND UP0, UPT, UR18, 0x2, UPT ;  /* 0x000000021200788c */ /* 0x000fe4000bf05270 */
[----:B------:R-:W-:Y:S02]  /*0570*/  UISETP.NE.OR UP2, UPT, UR31, URZ, UP5 ;  /* 0x000000ff1f00728c */ /* 0x000fe4000af45670 */
[----:B------:R-:W-:-:S04]  /*0580*/  USEL UR48, URZ, 0x1, UP0 ;  /* 0x00000001ff307887 */ /* 0x000fc80008000000 */
[----:B------:R-:W-:Y:S02]  /*0590*/  PLOP3.LUT P3, PT, P1, PT, UP2, 0xae, 0xea ;  /* 0x0000000000ea781c */ /* 0x000fe40000f6f52e */
[----:B---3--:R-:W-:-:S13]  /*05a0*/  ISETP.NE.AND P0, PT, R0, RZ, PT ;  /* 0x000000ff0000720c */ /* 0x008fda0003f05270 */
[----:B------:R-:W-:Y:S05]  /*05b0*/  @P0 BRA `(.L_x_9) ;  /* 0x0000000000b00947 */ /* 0x000fea0003800000 */
[----:B------:R-:W-:Y:S01]  /*05c0*/  ELECT P0, URZ, PT ;  /* 0x0000000000ff782f */ /* 0x000fe20003800000 */
[----:B------:R-:W-:-:S12]  /*05d0*/  BSSY.RECONVERGENT B0, `(.L_x_9) ;  /* 0x000002a000007945 */ /* 0x000fd80003800200 */
[----:B------:R-:W-:Y:S05]  /*05e0*/  @!P0 BRA `(.L_x_10) ;  /* 0x0000000000a08947 */ /* 0x000fea0003800000 */
[----:B------:R-:W-:Y:S01]  /*05f0*/  UMOV UR4, 0x400 ;  /* 0x0000040000047882 */ /* 0x000fe20000000000 */
[----:B------:R-:W-:Y:S01]  /*0600*/  UMOV UR6, 0x1 ;  /* 0x0000000100067882 */ /* 0x000fe20000000000 */
[----:B------:R-:W-:Y:S02]  /*0610*/  ULEA UR4, UR45, UR4, 0x18 ;  /* 0x000000042d047291 */ /* 0x000fe4000f8ec0ff */
[----:B------:R-:W-:-:S04]  /*0620*/  UIADD3 UR6, UPT, UPT, -UR6, 0x100000, URZ ;  /* 0x0010000006067890 */ /* 0x000fc8000fffe1ff */
[----:B------:R-:W-:Y:S02]  /*0630*/  USHF.L.U32 UR7, UR6, 0xb, URZ ;  /* 0x0000000b06077899 */ /* 0x000fe400080006ff */
[----:B------:R-:W-:Y:S01]  /*0640*/  USHF.L.U32 UR6, UR6, 0x1, URZ ;  /* 0x0000000106067899 */ /* 0x000fe200080006ff */
[----:B------:R-:W3:Y:S11]  /*0650*/  FENCE.VIEW.ASYNC.S ;  /* 0x00000000000073c6 */ /* 0x000ef60000000000 */
[----:B---3--:R3:W4:Y:S01]  /*0660*/  SYNCS.EXCH.64 URZ, [UR4], UR6 ;  /* 0x0000000604ff75b2 */ /* 0x0087220008000100 */
[----:B------:R3:W1:Y:S01]  /*0670*/  SYNCS.EXCH.64 URZ, [UR4+0x80], UR6 ;  /* 0x0000800604ff75b2 */ /* 0x0006620008000100 */
        /* <DEDUP_REMOVED lines=29> */
[----:B------:R3:W1:Y:S02]  /*0850*/  SYNCS.EXCH.64 URZ, [UR4+0xf8], UR6 ;  /* 0x0000f80604ff75b2 */ /* 0x0006640008000100 */
[----:B---34-:R-:W-:Y:S01]  /*0860*/  NOP ;  /* 0x0000000000007918 */ /* 0x018fe20000000000 */
.L_x_10:
[----:B------:R-:W-:Y:S05]  /*0870*/  BSYNC.RECONVERGENT B0 ;  /* 0x0000000000007941 */ /* 0x000fea0003800200 */
.L_x_9:
[----:B------:R-:W3:Y:S01]  /*0880*/  SHFL.IDX PT, R0, R168, RZ, 0x1f ;  /* 0x00001fffa8007589 */ /* 0x000ee200000e0000 */
[----:B------:R-:W-:Y:S01]  /*0890*/  NOP ;  /* 0x0000000000007918 */ /* 0x000fe20000000000 */
[----:B---3--:R-:W-:-:S13]  /*08a0*/  ISETP.NE.AND P0, PT, R0, 0x1, PT ;  /* 0x000000010000780c */ /* 0x008fda0003f05270 */
[----:B------:R-:W-:Y:S05]  /*08b0*/  @P0 BRA `(.L_x_11) ;  /* 0x0000000000440947 */ /* 0x000fea0003800000 */
[----:B------:R-:W-:Y:S01]  /*08c0*/  UMOV UR4, 0x400 ;  /* 0x0000040000047882 */ /* 0x000fe20000000000 */
[----:B------:R-:W-:Y:S01]  /*08d0*/  UMOV UR8, 0x20 ;  /* 0x0000002000087882 */ /* 0x000fe20000000000 */
[----:B------:R-:W-:Y:S01]  /*08e0*/  UMOV UR6, 0x80 ;  /* 0x0000008000067882 */ /* 0x000fe20000000000 */
[----:B------:R-:W-:Y:S02]  /*08f0*/  ULEA UR4, UR45, UR4, 0x18 ;  /* 0x000000042d047291 */ /* 0x000fe4000f8ec0ff */
[----:B------:R-:W-:-:S04]  /*0900*/  UIADD3 UR8, UPT, UPT, -UR8, 0x100000, URZ ;  /* 0x0010000008087890 */ /* 0x000fc8000fffe1ff */
[----:B------:R-:W-:Y:S02]  /*0910*/  USHF.L.U32 UR9, UR8, 0xb, URZ ;  /* 0x0000000b08097899 */ /* 0x000fe400080006ff */
[----:B------:R-:W-:Y:S02]  /*0920*/  USHF.L.U32 UR8, UR8, 0x1, URZ ;  /* 0x0000000108087899 */ /* 0x000fe400080006ff */
[----:B------:R-:W-:-:S04]  /*0930*/  UIADD3 UR6, UPT, UPT, -UR6, 0x100000, URZ ;  /* 0x0010000006067890 */ /* 0x000fc8000fffe1ff */
[----:B------:R-:W-:Y:S02]  /*0940*/  USHF.L.U32 UR7, UR6, 0xb, URZ ;  /* 0x0000000b06077899 */ /* 0x000fe400080006ff */
[----:B------:R-:W-:Y:S01]  /*0950*/  USHF.L.U32 UR6, UR6, 0x1, URZ ;  /* 0x0000000106067899 */ /* 0x000fe200080006ff */
[----:B------:R-:W-:Y:S01]  /*0960*/  ELECT P0, URZ, PT ;  /* 0x0000000000ff782f */ /* 0x000fe20003800000 */
[----:B------:R-:W3:Y:S02]  /*0970*/  FENCE.VIEW.ASYNC.S ;  /* 0x00000000000073c6 */ /* 0x000ee40000000000 */
[----:B---3--:R3:W4:Y:S08]  /*0980*/  SYNCS.EXCH.64 URZ, [UR4+0x100], UR8 ;  /* 0x0001000804ff75b2 */ /* 0x0087300008000100 */
[----:B------:R3:W1:Y:S01]  /*0990*/  SYNCS.EXCH.64 URZ, [UR4+0x110], UR6 ;  /* 0x0001100604ff75b2 */ /* 0x0006620008000100 */
[----:B------:R3:W1:Y:S01]  /*09a0*/  SYNCS.EXCH.64 URZ, [UR4+0x108], UR8 ;  /* 0x0001080804ff75b2 */ /* 0x0006620008000100 */
[----:B------:R3:W1:Y:S01]  /*09b0*/  SYNCS.EXCH.64 URZ, [UR4+0x118], UR6 ;  /* 0x0001180604ff75b2 */ /* 0x0006620008000100 */
[----:B------:R-:W-:Y:S01]  /*09c0*/  NOP ;  /* 0x0000000000007918 */ /* 0x000fe20000000000 */
.L_x_11:
[----:B------:R-:W2:Y:S01]  /*09d0*/  SHFL.IDX PT, R0, R168, RZ, 0x1f ;  /* 0x00001fffa8007589 */ /* 0x000ea200000e0000 */
[----:B------:R-:W-:Y:S01]  /*09e0*/  NOP ;  /* 0x0000000000007918 */ /* 0x000fe20000000000 */
[----:B--2---:R-:W-:-:S13]  /*09f0*/  ISETP.NE.AND P0, PT, R0, 0x3, PT ;  /* 0x000000030000780c */ /* 0x004fda0003f05270 */
[----:B------:R-:W-:Y:S05]  /*0a00*/  @P0 BRA `(.L_x_12) ;  /* 0x00000000002c0947 */ /* 0x000fea0003800000 */
[----:B---3--:R-:W-:Y:S01]  /*0a10*/  UMOV UR4, 0x400 ;  /* 0x0000040000047882 */ /* 0x008fe20000000000 */
[----:B------:R-:W-:Y:S01]  /*0a20*/  UMOV UR6, 0x20 ;  /* 0x0000002000067882 */ /* 0x000fe20000000000 */
[----:B------:R-:W-:Y:S02]  /*0a30*/  ULEA UR4, UR45, UR4, 0x18 ;  /* 0x000000042d047291 */ /* 0x000fe4000f8ec0ff */
[----:B------:R-:W-:-:S04]  /*0a40*/  UIADD3 UR6, UPT, UPT, -UR6, 0x100000, URZ ;  /* 0x0010000006067890 */ /* 0x000fc8000fffe1ff */
[----:B------:R-:W-:Y:S02]  /*0a50*/  USHF.L.U32 UR7, UR6, 0xb, URZ ;  /* 0x0000000b06077899 */ /* 0x000fe400080006ff */
[----:B------:R-:W-:Y:S01]  /*0a60*/  USHF.L.U32 UR6, UR6, 0x1, URZ ;  /* 0x0000000106067899 */ /* 0x000fe200080006ff */
[----:B------:R-:W-:Y:S01]  /*0a70*/  ELECT P0, URZ, PT ;  /* 0x0000000000ff782f */ /* 0x000fe20003800000 */
[----:B------:R-:W2:Y:S10]  /*0a80*/  FENCE.VIEW.ASYNC.S ;  /* 0x00000000000073c6 */ /* 0x000eb40000000000 */
[----:B--2---:R2:W3:Y:S01]  /*0a90*/  SYNCS.EXCH.64 URZ, [UR4+0x120], UR6 ;  /* 0x0001200604ff75b2 */ /* 0x0044e20008000100 */
[----:B------:R2:W1:Y:S01]  /*0aa0*/  SYNCS.EXCH.64 URZ, [UR4+0x128], UR6 ;  /* 0x0001280604ff75b2 */ /* 0x0004620008000100 */
[----:B------:R-:W-:Y:S01]  /*0ab0*/  NOP ;  /* 0x0000000000007918 */ /* 0x000fe20000000000 */
.L_x_12:
[----:B------:R-:W4:Y:S01]  /*0ac0*/  SHFL.IDX PT, R0, R168, RZ, 0x1f ;  /* 0x00001fffa8007589 */ /* 0x000f2200000e0000 */
[----:B------:R-:W-:Y:S01]  /*0ad0*/  NOP ;  /* 0x0000000000007918 */ /* 0x000fe20000000000 */
[----:B----4-:R-:W-:-:S13]  /*0ae0*/  ISETP.NE.AND P0, PT, R0, 0x4, PT ;  /* 0x000000040000780c */ /* 0x010fda0003f05270 */
[----:B------:R-:W-:Y:S05]  /*0af0*/  @P0 BRA `(.L_x_13) ;  /* 0x0000000000400947 */ /* 0x000fea0003800000 */
[----:B--23--:R-:W-:Y:S01]  /*0b00*/  UMOV UR4, 0x1e0 ;  /* 0x000001e000047882 */ /* 0x00cfe20000000000 */
[----:B------:R-:W-:Y:S01]  /*0b10*/  UMOV UR6, 0x400 ;  /* 0x0000040000067882 */ /* 0x000fe20000000000 */
[----:B------:R-:W-:Y:S01]  /*0b20*/  USEL UR4, UR4, 0x1a0, UP3 ;  /* 0x000001a004047887 */ /* 0x000fe20009800000 */
        /* <DEDUP_REMOVED lines=9> */
[----:B------:R-:W2:Y:S02]  /*0bc0*/  FENCE.VIEW.ASYNC.S ;  /* 0x00000000000073c6 */ /* 0x000ea40000000000 */
[----:B--2---:R4:W2:Y:S08]  /*0bd0*/  SYNCS.EXCH.64 URZ, [UR6+0x130], UR8 ;  /* 0x0001300806ff75b2 */ /* 0x0048b00008000100 */
[----:B------:R4:W3:Y:S02]  /*0be0*/  SYNCS.EXCH.64 URZ, [UR6+0x138], UR4 ;  /* 0x0001380406ff75b2 */ /* 0x0008e40008000100 */
[----:B----4-:R-:W-:Y:S01]  /*0bf0*/  NOP ;  /* 0x0000000000007918 */ /* 0x010fe20000000000 */
.L_x_13:
[----:B------:R-:W4:Y:S01]  /*0c00*/  SHFL.IDX PT, R0, R168, RZ, 0x1f ;  /* 0x00001fffa8007589 */ /* 0x000f2200000e0000 */
[----:B------:R-:W-:Y:S01]  /*0c10*/  ISETP.NE.OR P1, PT, RZ, UR18, !P1 ;  /* 0x00000012ff007c0c */ /* 0x000fe2000cf25670 */
[----:B------:R-:W-:Y:S01]  /*0c20*/  NOP ;  /* 0x0000000000007918 */ /* 0x000fe20000000000 */
[----:B----4-:R-:W-:-:S13]  /*0c30*/  ISETP.NE.AND P0, PT, R0, 0x5, PT ;  /* 0x000000050000780c */ /* 0x010fda0003f05270 */
[----:B------:R-:W-:Y:S05]  /*0c40*/  @P0 BRA `(.L_x_14) ;  /* 0x0000000000440947 */ /* 0x000fea0003800000 */
[----:B--23--:R-:W-:Y:S01]  /*0c50*/  UMOV UR4, 0x400 ;  /* 0x0000040000047882 */ /* 0x00cfe20000000000 */
        /* <DEDUP_REMOVED lines=12> */
[----:B------:R4:W3:Y:S01]  /*0d20*/  SYNCS.EXCH.64 URZ, [UR4+0x150], UR8 ;  /* 0x0001500804ff75b2 */ /* 0x0008e20008000100 */
[----:B------:R4:W1:Y:S01]  /*0d30*/  SYNCS.EXCH.64 URZ, [UR4+0x148], UR6 ;  /* 0x0001480604ff75b2 */ /* 0x0008620008000100 */
[----:B------:R4:W1:Y:S02]  /*0d40*/  SYNCS.EXCH.64 URZ, [UR4+0x158], UR8 ;  /* 0x0001580804ff75b2 */ /* 0x0008640008000100 */
[----:B----4-:R-:W-:Y:S01]  /*0d50*/  NOP ;  /* 0x0000000000007918 */ /* 0x010fe20000000000 */
.L_x_14:
[----:B------:R-:W-:Y:S01]  /*0d60*/  VOTEU.ALL UP0, P1 ;  /* 0x0000000000ff7886 */ /* 0x000fe20000800000 */
[----:B--23--:R-:W-:Y:S01]  /*0d70*/  UMOV UR4, 0x20 ;  /* 0x0000002000047882 */ /* 0x00cfe20000000000 */
[----:B------:R-:W2:Y:S01]  /*0d80*/  LDCU UR7, c[0x0][0x36c] ;  /* 0x00006d80ff0777ac */ /* 0x000ea20008000800 */
[----:B------:R-:W-:Y:S01]  /*0d90*/  NOP ;  /* 0x0000000000007918 */ /* 0x000fe20000000000 */
[----:B-1----:R-:W-:Y:S01]  /*0da0*/  LOP3.LUT R3, R164, 0x1f, RZ, 0xc0, !PT ;  /* 0x0000001fa4037812 */ /* 0x002fe200078ec0ff */
[----:B------:R-:W-:Y:S01]  /*0db0*/  @!UP0 UMOV UR6, 0x400 ;  /* 0x0000040000068882 */ /* 0x000fe20000000000 */
[----:B------:R-:W-:-:S04]  /*0dc0*/  @!UP0 UIADD3 UR4, UPT, UPT, -UR4, 0x100000, URZ ;  /* 0x0010000004048890 */ /* 0x000fc8000fffe1ff */
[----:B------:R-:W-:Y:S02]  /*0dd0*/  @!UP0 USHF.L.U32 UR5, UR4, 0xb, URZ ;  /* 0x0000000b04058899 */ /* 0x000fe400080006ff */
[----:B------:R-:W-:Y:S02]  /*0de0*/  @!UP0 USHF.L.U32 UR4, UR4, 0x1, URZ ;  /* 0x0000000104048899 */ /* 0x000fe400080006ff */
[----:B------:R-:W-:Y:S01]  /*0df0*/  @!UP0 ULEA UR6, UR45, UR6, 0x18 ;  /* 0x000000062d068291 */ /* 0x000fe2000f8ec0ff */
[----:B------:R-:W-:Y:S01]  /*0e00*/  VOTEU.ALL UP0, P1 ;  /* 0x0000000000ff7886 */ /* 0x000fe20000800000 */
[----:B------:R-:W-:Y:S02]  /*0e10*/  UISETP.NE.AND UP4, UPT, UR18, URZ, UPT ;  /* 0x000000ff1200728c */ /* 0x000fe4000bf85270 */
[----:B--2---:R-:W-:Y:S01]  /*0e20*/  UISETP.EQ.U32.AND UP6, UPT, UR7, 0x1, UPT ;  /* 0x000000010700788c */ /* 0x004fe2000bfc2070 */
[----:B------:R-:W1:Y:S07]  /*0e30*/  FENCE.VIEW.ASYNC.S ;  /* 0x00000000000073c6 */ /* 0x000e6e0000000000 */
[----:B-1----:R1:W2:Y:S01]  /*0e40*/  @!UP0 SYNCS.EXCH.64 URZ, [UR6+0x160], UR4 ;  /* 0x0001600406ff85b2 */ /* 0x0022a20008000100 */
[----:B------:R-:W-:Y:S05]  /*0e50*/  BRA.U !UP6, `(.L_x_15) ;  /* 0x000000010e087547 */ /* 0x000fea000b800000 */
[----:B--2---:R-:W-:Y:S01]  /*0e60*/  UCGABAR_ARV ;  /* 0x00000000000079c7 */ /* 0x004fe20008000000 */
[----:B------:R-:W-:Y:S05]  /*0e70*/  BRA `(.L_x_16) ;  /* 0x0000000000047947 */ /* 0x000fea0003800000 */
.L_x_15:
[----:B--2---:R-:W-:Y:S01]  /*0e80*/  NOP ;  /* 0x0000000000007918 */ /* 0x004fe20000000000 */
.L_x_16:
[----:B------:R-:W2:Y:S01]  /*0e90*/  S2UR UR20, SR_CTAID.X ;  /* 0x00000000001479c3 */ /* 0x000ea20000002500 */
[----:B------:R-:W-:-:S05]  /*0ea0*/  CS2R.32 R176, SR_CgaSize ;  /* 0x0000000000b07805 */ /* 0x000fca0000008a00 */
[----:B------:R-:W-:-:S05]  /*0eb0*/  IMAD R176, R176, -0xa0, RZ ;  /* 0xffffff60b0b07824 */ /* 0x000fca00078e02ff */
[----:B-1----:R-:W-:-:S14]  /*0ec0*/  R2UR UR5, R176 ;  /* 0x00000000b00572ca */ /* 0x002fdc00000e0000 */
[----:B------:R-:W1:Y:S01]  /*0ed0*/  LDCU UR5, c[0x0][UR5+0x2b0] ;  /* 0x00005600050577ac */ /* 0x000e620008000800 */
[----:B------:R-:W-:-:S05]  /*0ee0*/  CS2R.32 R176, SR_CgaSize ;  /* 0x0000000000b07805 */ /* 0x000fca0000008a00 */
[----:B------:R-:W-:-:S05]  /*0ef0*/  IMAD R176, R176, -0xa0, RZ ;  /* 0xffffff60b0b07824 */ /* 0x000fca00078e02ff */
[----:B------:R-:W-:-:S14]  /*0f00*/  R2UR UR4, R176 ;  /* 0x00000000b00472ca */ /* 0x000fdc00000e0000 */
[----:B------:R-:W3:Y:S01]  /*0f10*/  LDCU UR4, c[0x0][UR4+0x2b4] ;  /* 0x00005680040477ac */ /* 0x000ee20008000800 */
[----:B------:R-:W4:Y:S01]  /*0f20*/  S2UR UR24, SR_CTAID.Y ;  /* 0x00000000001879c3 */ /* 0x000f220000002600 */
[----:B------:R-:W-:-:S05]  /*0f30*/  CS2R.32 R176, SR_CgaSize ;  /* 0x0000000000b07805 */ /* 0x000fca0000008a00 */
[----:B------:R-:W-:-:S05]  /*0f40*/  IMAD R176, R176, -0xa0, RZ ;  /* 0xffffff60b0b07824 */ /* 0x000fca00078e02ff */
[----:B------:R-:W-:-:S14]  /*0f50*/  R2UR UR7, R176 ;  /* 0x00000000b00772ca */ /* 0x000fdc00000e0000 */
[----:B------:R-:W3:Y:S01]  /*0f60*/  LDCU UR7, c[0x0][UR7+0x2a0] ;  /* 0x00005400070777ac */ /* 0x000ee20008000800 */
[----:B------:R-:W-:-:S05]  /*0f70*/  CS2R.32 R176, SR_CgaSize ;  /* 0x0000000000b07805 */ /* 0x000fca0000008a00 */
[----:B------:R-:W-:-:S05]  /*0f80*/  IMAD R176, R176, -0xa0, RZ ;  /* 0xffffff60b0b07824 */ /* 0x000fca00078e02ff */
[----:B------:R-:W-:-:S14]  /*0f90*/  R2UR UR8, R176 ;  /* 0x00000000b00872ca */ /* 0x000fdc00000e0000 */
[----:B------:R-:W3:Y:S01]  /*0fa0*/  LDCU UR8, c[0x0][UR8+0x2a4] ;  /* 0x00005480080877ac */ /* 0x000ee20008000800 */
[----:B------:R-:W3:Y:S01]  /*0fb0*/  LDCU UR19, c[0x0][0xc24] ;  /* 0x00018480ff1377ac */ /* 0x000ee20008000800 */
[----:B------:R-:W3:Y:S01]  /*0fc0*/  LDCU UR39, c[0x0][0xc24] ;  /* 0x00018480ff2777ac */ /* 0x000ee20008000800 */
[----:B--2---:R-:W-:Y:S01]  /*0fd0*/  I2FP.F32.U32 R2, UR20 ;  /* 0x0000001400027c45 */ /* 0x004fe20008201000 */
[----:B------:R-:W2:Y:S04]  /*0fe0*/  LDCU UR23, c[0x0][0xc30] ;  /* 0x00018600ff1777ac */ /* 0x000ea80008000800 */
[----:B-1----:R-:W-:Y:S01]  /*0ff0*/  FMUL R2, R2, UR5 ;  /* 0x0000000502027c20 */ /* 0x002fe20008400000 */
[----:B----4-:R-:W-:-:S05]  /*1000*/  I2FP.F32.U32 R0, UR24 ;  /* 0x0000001800007c45 */ /* 0x010fca0008201000 */
[----:B------:R-:W1:Y:S01]  /*1010*/  F2I.U32.TRUNC.NTZ R2, R2 ;  /* 0x0000000200027305 */ /* 0x000e62000020f000 */
[----:B---3--:R-:W-:-:S07]  /*1020*/  FMUL R0, R0, UR4 ;  /* 0x0000000400007c20 */ /* 0x008fce0008400000 */
[----:B------:R-:W3:Y:S01]  /*1030*/  F2I.U32.TRUNC.NTZ R0, R0 ;  /* 0x0000000000007305 */ /* 0x000ee2000020f000 */
[----:B-1----:R-:W-:Y:S02]  /*1040*/  R2UR UR4, R2 ;  /* 0x00000000020472ca */ /* 0x002fe400000e0000 */
[----:B------:R-:W-:Y:S02]  /*1050*/  PRMT R2, RZ, 0x7610, R2 ;  /* 0x00007610ff027816 */ /* 0x000fe40000000002 */
[----:B---3--:R-:W-:Y:S02]  /*1060*/  R2UR UR6, R0 ;  /* 0x00000000000672ca */ /* 0x008fe400000e0000 */
[----:B------:R-:W-:-:S07]  /*1070*/  PRMT R0, RZ, 0x7610, R0 ;  /* 0x00007610ff007816 */ /* 0x000fce0000000000 */
[----:B------:R-:W-:-:S04]  /*1080*/  UIADD3 UR5, UPT, UPT, -UR4, URZ, URZ ;  /* 0x000000ff04057290 */ /* 0x000fc8000fffe1ff */
[----:B------:R-:W-:Y:S02]  /*1090*/  UIMAD UR5, UR7, UR5, UR20 ;  /* 0x00000005070572a4 */ /* 0x000fe4000f8e0214 */
[----:B------:R-:W-:-:S04]  /*10a0*/  UIADD3 UR4, UPT, UPT, -UR6, URZ, URZ ;  /* 0x000000ff06047290 */ /* 0x000fc8000fffe1ff */
[----:B------:R-:W-:Y:S01]  /*10b0*/  IMAD.U32 R176, RZ, RZ, UR5 ;  /* 0x00000005ffb07e24 */ /* 0x000fe2000f8e00ff */
[----:B------:R-:W-:-:S06]  /*10c0*/  UIMAD UR4, UR8, UR4, UR24 ;  /* 0x00000004080472a4 */ /* 0x000fcc000f8e0218 */
[----:B------:R-:W-:Y:S01]  /*10d0*/  IMAD.U32 R175, RZ, RZ, UR4 ;  /* 0x00000004ffaf7e24 */ /* 0x000fe2000f8e00ff */
[----:B--2---:R-:W-:Y:S06]  /*10e0*/  BRA.U UP4, `(.L_x_17) ;  /* 0x0000000104307547 */ /* 0x004fec000b800000 */
[----:B------:R-:W-:Y:S01]  /*10f0*/  R2UR UR5, R175 ;  /* 0x00000000af0572ca */ /* 0x000fe200000e0000 */
[----:B------:R-:W-:Y:S01]  /*1100*/  UMOV UR7, 0x3 ;  /* 0x0000000300077882 */ /* 0x000fe20000000000 */
[----:B------:R-:W-:-:S11]  /*1110*/  R2UR UR4, R176 ;  /* 0x00000000b00472ca */ /* 0x000fd600000e0000 */
[----:B------:R-:W-:-:S04]  /*1120*/  UISETP.NE.AND UP0, UPT, UR5, URZ, UPT ;  /* 0x000000ff0500728c */ /* 0x000fc8000bf05270 */
[----:B------:R-:W-:Y:S02]  /*1130*/  UISETP.LT.U32.OR UP0, UPT, UR4, 0x2, !UP0 ;  /* 0x000000020400788c */ /* 0x000fe4000c701470 */
[----:B------:R-:W-:Y:S02]  /*1140*/  ULOP3.LUT UR4, UR4, 0xfffffffe, URZ, 0xc0, !UPT ;  /* 0xfffffffe04047892 */ /* 0x000fe4000f8ec0ff */
[----:B------:R-:W-:Y:S02]  /*1150*/  USEL UR6, URZ, 0x1, !UP0 ;  /* 0x00000001ff067887 */ /* 0x000fe4000c000000 */
[----:B------:R-:W-:Y:S02]  /*1160*/  USEL UR5, URZ, 0x2, !UP0 ;  /* 0x00000002ff057887 */ /* 0x000fe4000c000000 */
[----:B------:R-:W-:Y:S02]  /*1170*/  USHF.L.U32 UR4, UR7, UR4, URZ ;  /* 0x0000000407047299 */ /* 0x000fe400080006ff */
[----:B------:R-:W-:-:S04]  /*1180*/  UIADD3 UR5, UPT, UPT, UR6, UR5, URZ ;  /* 0x0000000506057290 */ /* 0x000fc8000fffe0ff */
[----:B------:R-:W-:Y:S02]  /*1190*/  IMAD.U32 R0, RZ, RZ, UR4 ;  /* 0x00000004ff007e24 */ /* 0x000fe4000f8e00ff */
[----:B------:R-:W-:-:S07]  /*11a0*/  IMAD.U32 R2, RZ, RZ, UR5 ;  /* 0x00000005ff027e24 */ /* 0x000fce000f8e00ff */
.L_x_17:
[----:B------:R-:W1:Y:S01]  /*11b0*/  S2UR UR52, SR_CTAID.Z ;  /* 0x00000000003479c3 */ /* 0x000e620000002700 */
[----:B------:R-:W-:Y:S01]  /*11c0*/  UISETP.GE.AND UP0, UPT, UR19, 0x1, UPT ;  /* 0x000000011300788c */ /* 0x000fe2000bf06270 */
[----:B------:R-:W-:-:S08]  /*11d0*/  UMOV UR51, UR20 ;  /* 0x0000001400337c82 */ /* 0x000fd00008000000 */
[----:B------:R-:W-:Y:S05]  /*11e0*/  BRA.U !UP0, `(.L_x_18) ;  /* 0x0000000108d47547 */ /* 0x000fea000b800000 */
[----:B------:R-:W2:Y:S01]  /*11f0*/  LDCU.128 UR12, c[0x0][0xc10] ;  /* 0x00018200ff0c77ac */ /* 0x000ea20008000c00 */
[----:B------:R-:W3:Y:S01]  /*1200*/  LDCU UR21, c[0x0][0xc0c] ;  /* 0x00018180ff1577ac */ /* 0x000ee20008000800 */
[----:B------:R-:W4:Y:S01]  /*1210*/  LDCU UR6, c[0x0][0x370] ;  /* 0x00006e00ff0677ac */ /* 0x000f220008000800 */
[----:B------:R-:W1:Y:S01]  /*1220*/  LDCU UR7, c[0x0][0x374] ;  /* 0x00006e80ff0777ac */ /* 0x000e620008000800 */
[----:B------:R-:W1:Y:S01]  /*1230*/  LDCU UR22, c[0x0][0xc20] ;  /* 0x00018400ff1677ac */ /* 0x000e620008000800 */
[----:B--2---:R-:W-:Y:S02]  /*1240*/  UIMAD.WIDE.U32 UR4, UR20, UR12, URZ ;  /* 0x0000000c140472a5 */ /* 0x004fe4000f8e00ff */
[----:B---3--:R-:W-:Y:S01]  /*1250*/  UISETP.NE.AND UP0, UPT, UR21, 0x1, UPT ;  /* 0x000000011500788c */ /* 0x008fe2000bf05270 */
[----:B------:R-:W2:Y:S01]  /*1260*/  LDCU.64 UR8, c[0x0][0xc28] ;  /* 0x00018500ff0877ac */ /* 0x000ea20008000a00 */
[----:B----4-:R-:W-:-:S03]  /*1270*/  UIMAD.WIDE.U32 UR10, UR6, UR12, URZ ;  /* 0x0000000c060a72a5 */ /* 0x010fc6000f8e00ff */
[----:B------:R-:W-:Y:S01]  /*1280*/  UMOV UR4, UR5 ;  /* 0x0000000500047c82 */ /* 0x000fe20008000000 */
[----:B------:R-:W-:Y:S02]  /*1290*/  UISETP.NE.AND UP2, UPT, UR19, 0x1, UPT ;  /* 0x000000011300788c */ /* 0x000fe4000bf45270 */
[----:B------:R-:W-:Y:S01]  /*12a0*/  USHF.R.U32.HI UR4, URZ, UR13, UR4 ;  /* 0x0000000dff047299 */ /* 0x000fe20008011604 */
[----:B------:R-:W-:Y:S01]  /*12b0*/  UMOV UR10, UR11 ;  /* 0x0000000b000a7c82 */ /* 0x000fe20008000000 */
[----:B------:R-:W-:Y:S02]  /*12c0*/  UIMAD.WIDE.U32 UR16, UR24, UR15, URZ ;  /* 0x0000000f181072a5 */ /* 0x000fe4000f8e00ff */
[----:B------:R-:W-:Y:S02]  /*12d0*/  USEL UR5, UR20, UR4, !UP0 ;  /* 0x0000000414057287 */ /* 0x000fe4000c000000 */
[----:B------:R-:W-:Y:S02]  /*12e0*/  @UP0 USHF.R.U32.HI UR6, URZ, UR13, UR10 ;  /* 0x0000000dff060299 */ /* 0x000fe4000801160a */
[----:B------:R-:W-:-:S02]  /*12f0*/  UISETP.NE.AND UP0, UPT, UR14, 0x1, UPT ;  /* 0x000000010e00788c */ /* 0x000fc4000bf05270 */
[----:B-1----:R-:W-:Y:S02]  /*1300*/  UIMAD.WIDE.U32 UR10, UR7, UR15, URZ ;  /* 0x0000000f070a72a5 */ /* 0x002fe4000f8e00ff */
[----:B--2---:R-:W-:Y:S01]  /*1310*/  UIMAD.WIDE.U32 UR12, UR6, UR8, URZ ;  /* 0x00000008060c72a5 */ /* 0x004fe2000f8e00ff */
[----:B------:R-:W-:Y:S01]  /*1320*/  UMOV UR4, UR17 ;  /* 0x0000001100047c82 */ /* 0x000fe20008000000 */
[----:B------:R-:W-:-:S03]  /*1330*/  UIADD3 UR51, UPT, UPT, -UR5, URZ, URZ ;  /* 0x000000ff05337290 */ /* 0x000fc6000fffe1ff */
[----:B------:R-:W-:Y:S01]  /*1340*/  UMOV UR10, UR11 ;  /* 0x0000000b000a7c82 */ /* 0x000fe20008000000 */
[----:B------:R-:W-:Y:S02]  /*1350*/  USHF.R.U32.HI UR4, URZ, UR22, UR4 ;  /* 0x00000016ff047299 */ /* 0x000fe40008011604 */
[----:B------:R-:W-:Y:S01]  /*1360*/  @UP0 USHF.R.U32.HI UR7, URZ, UR22, UR10 ;  /* 0x00000016ff070299 */ /* 0x000fe2000801160a */
[----:B------:R-:W-:Y:S01]  /*1370*/  UMOV UR12, UR13 ;  /* 0x0000000d000c7c82 */ /* 0x000fe20008000000 */
[----:B------:R-:W-:Y:S02]  /*1380*/  USEL UR4, UR24, UR4, !UP0 ;  /* 0x0000000418047287 */ /* 0x000fe4000c000000 */
[----:B------:R-:W-:Y:S02]  /*1390*/  UIMAD.WIDE.U32 UR10, UR7, UR8, URZ ;  /* 0x00000008070a72a5 */ /* 0x000fe4000f8e00ff */
[----:B------:R-:W-:Y:S02]  /*13a0*/  @UP2 USHF.R.U32.HI UR6, URZ, UR9, UR12 ;  /* 0x00000009ff062299 */ /* 0x000fe4000801160c */
[----:B------:R-:W-:-:S02]  /*13b0*/  UIMAD.WIDE.U32 UR12, UR4, UR8, URZ ;  /* 0x00000008040c72a5 */ /* 0x000fc4000f8e00ff */
[----:B------:R-:W-:Y:S01]  /*13c0*/  UIMAD UR51, UR21, UR51, UR20 ;  /* 0x00000033153372a4 */ /* 0x000fe2000f8e0214 */
[----:B------:R-:W-:Y:S02]  /*13d0*/  UMOV UR10, UR11 ;  /* 0x0000000b000a7c82 */ /* 0x000fe40008000000 */
[----:B------:R-:W-:Y:S02]  /*13e0*/  @UP2 USHF.R.U32.HI UR7, URZ, UR9, UR10 ;  /* 0x00000009ff072299 */ /* 0x000fe4000801160a */
[----:B------:R-:W-:Y:S02]  /*13f0*/  UIMAD UR10, UR6, UR19, URZ ;  /* 0x00000013060a72a4 */ /* 0x000fe4000f8e02ff */
[----:B------:R-:W-:-:S04]  /*1400*/  UIMAD UR7, UR7, UR19, URZ ;  /* 0x00000013070772a4 */ /* 0x000fc8000f8e02ff */
[----:B------:R-:W-:-:S03]  /*1410*/  UISETP.GE.AND UP0, UPT, UR4, UR7, UPT ;  /* 0x000000070400728c */ /* 0x000fc6000bf06270 */
[----:B------:R-:W-:Y:S01]  /*1420*/  UMOV UR7, UR13 ;  /* 0x0000000d00077c82 */ /* 0x000fe20008000000 */
[----:B------:R-:W-:Y:S02]  /*1430*/  UISETP.GE.OR UP0, UPT, UR5, UR10, UP0 ;  /* 0x0000000a0500728c */ /* 0x000fe40008706670 */
[----:B------:R-:W-:Y:S02]  /*1440*/  UIMAD.WIDE.U32 UR10, UR5, UR8, URZ ;  /* 0x00000008050a72a5 */ /* 0x000fe4000f8e00ff */
[----:B------:R-:W-:Y:S02]  /*1450*/  USHF.R.U32.HI UR7, URZ, UR9, UR7 ;  /* 0x00000009ff077299 */ /* 0x000fe40008011607 */
[----:B------:R-:W-:Y:S02]  /*1460*/  UIADD3 UR10, UPT, UPT, -UR4, URZ, URZ ;  /* 0x000000ff040a7290 */ /* 0x000fe4000fffe1ff */
[----:B------:R-:W-:Y:S02]  /*1470*/  USEL UR7, UR4, UR7, !UP2 ;  /* 0x0000000704077287 */ /* 0x000fe4000d000000 */
[----:B------:R-:W-:Y:S01]  /*1480*/  UIMAD UR10, UR14, UR10, UR24 ;  /* 0x0000000a0e0a72a4 */ /* 0x000fe2000f8e0218 */
[----:B------:R-:W-:-:S02]  /*1490*/  @!UP0 UMOV UR8, UR11 ;  /* 0x0000000b00088c82 */ /* 0x000fc40008000000 */
[----:B------:R-:W-:Y:S02]  /*14a0*/  @!UP0 USHF.R.U32.HI UR8, URZ, UR9, UR8 ;  /* 0x00000009ff088299 */ /* 0x000fe40008011608 */
[----:B------:R-:W-:Y:S02]  /*14b0*/  UIADD3 UR9, UPT, UPT, -UR7, URZ, URZ ;  /* 0x000000ff07097290 */ /* 0x000fe4000fffe1ff */
[----:B------:R-:W-:Y:S02]  /*14c0*/  @!UP0 USEL UR8, UR5, UR8, !UP2 ;  /* 0x0000000805088287 */ /* 0x000fe4000d000000 */
[----:B------:R-:W-:Y:S02]  /*14d0*/  UIMAD UR9, UR19, UR9, UR4 ;  /* 0x00000009130972a4 */ /* 0x000fe4000f8e0204 */
[----:B------:R-:W-:Y:S02]  /*14e0*/  @!UP0 UIADD3 UR7, UPT, UPT, UR7, -UR8, URZ ;  /* 0x8000000807078290 */ /* 0x000fe4000fffe0ff */
[----:B------:R-:W-:-:S02]  /*14f0*/  @!UP0 UIMAD UR6, UR9, UR6, UR8 ;  /* 0x00000006090682a4 */ /* 0x000fc4000f8e0208 */
[----:B------:R-:W-:-:S04]  /*1500*/  @!UP0 UIMAD UR4, UR7, UR19, UR5 ;  /* 0x00000013070482a4 */ /* 0x000fc8000f8e0205 */
[----:B------:R-:W-:Y:S01]  /*1510*/  UIMAD UR24, UR4, UR14, UR10 ;  /* 0x0000000e041872a4 */ /* 0x000fe2000f8e020a */
[----:B------:R-:W-:Y:S02]  /*1520*/  @!UP0 UMOV UR5, UR6 ;  /* 0x0000000600058c82 */ /* 0x000fe40008000000 */
[----:B------:R-:W-:-:S12]  /*1530*/  UIMAD UR51, UR5, UR21, UR51 ;  /* 0x00000015053372a4 */ /* 0x000fd8000f8e0233 */
.L_x_18:
[----:B------:R-:W-:-:S09]  /*1540*/  UISETP.NE.AND UP0, UPT, UR23, 0x1, UPT ;  /* 0x000000011700788c */ /* 0x000fd2000bf05270 */
[----:B------:R-:W-:Y:S05]  /*1550*/  BRA.U UP0, `(.L_x_19) ;  /* 0x0000000100407547 */ /* 0x000fea000b800000 */
[----:B------:R-:W2:Y:S01]  /*1560*/  LDCU.128 UR8, c[0x0][0xc10] ;  /* 0x00018200ff0877ac */ /* 0x000ea20008000c00 */
[----:B------:R-:W3:Y:S01]  /*1570*/  LDCU UR12, c[0x0][0xc0c] ;  /* 0x00018180ff0c77ac */ /* 0x000ee20008000800 */
[----:B------:R-:W4:Y:S01]  /*1580*/  LDCU UR13, c[0x0][0xc20] ;  /* 0x00018400ff0d77ac */ /* 0x000f220008000800 */
[----:B--2---:R-:W-:Y:S02]  /*1590*/  UIMAD.WIDE.U32 UR4, UR51, UR8, URZ ;  /* 0x00000008330472a5 */ /* 0x004fe4000f8e00ff */
[----:B------:R-:W-:Y:S02]  /*15a0*/  UIMAD.WIDE.U32 UR6, UR24, UR11, URZ ;  /* 0x0000000b180672a5 */ /* 0x000fe4000f8e00ff */
[----:B---3--:R-:W-:Y:S02]  /*15b0*/  UISETP.NE.AND UP0, UPT, UR12, 0x1, UPT ;  /* 0x000000010c00788c */ /* 0x008fe4000bf05270 */
[----:B------:R-:W-:-:S03]  /*15c0*/  USHF.R.U32.HI UR5, URZ, UR9, UR5 ;  /* 0x00000009ff057299 */ /* 0x000fc60008011605 */
[----:B------:R-:W-:Y:S01]  /*15d0*/  UMOV UR4, UR7 ;  /* 0x0000000700047c82 */ /* 0x000fe20008000000 */
[----:B------:R-:W-:Y:S02]  /*15e0*/  USEL UR5, UR51, UR5, !UP0 ;  /* 0x0000000533057287 */ /* 0x000fe4000c000000 */
[----:B------:R-:W-:Y:S02]  /*15f0*/  UISETP.NE.AND UP0, UPT, UR10, 0x1, UPT ;  /* 0x000000010a00788c */ /* 0x000fe4000bf05270 */
[----:B----4-:R-:W-:-:S04]  /*1600*/  USHF.R.U32.HI UR4, URZ, UR13, UR4 ;  /* 0x0000000dff047299 */ /* 0x010fc80008011604 */
[----:B------:R-:W-:-:S04]  /*1610*/  USEL UR4, UR24, UR4, !UP0 ;  /* 0x0000000418047287 */ /* 0x000fc8000c000000 */
[----:B------:R-:W-:Y:S02]  /*1620*/  UIADD3 UR6, UPT, UPT, -UR4, UR5, URZ ;  /* 0x0000000504067290 */ /* 0x000fe4000fffe1ff */
[----:B------:R-:W-:Y:S02]  /*1630*/  UIADD3 UR4, UPT, UPT, UR4, -UR5, URZ ;  /* 0x8000000504047290 */ /* 0x000fe4000fffe0ff */
[----:B------:R-:W-:Y:S02]  /*1640*/  UIMAD UR24, UR6, UR10, UR24 ;  /* 0x0000000a061872a4 */ /* 0x000fe4000f8e0218 */
[----:B------:R-:W-:-:S12]  /*1650*/  UIMAD UR51, UR4, UR12, UR51 ;  /* 0x0000000c043372a4 */ /* 0x000fd8000f8e0233 */
.L_x_19:
[----:B------:R-:W-:Y:S05]  /*1660*/  BRA.U !UP6, `(.L_x_20) ;  /* 0x000000010e0c7547 */ /* 0x000fea000b800000 */
[----:B------:R-:W-:Y:S01]  /*1670*/  UCGABAR_WAIT ;  /* 0x0000000000007dc7 */ /* 0x000fe20008000000 */
[----:B------:R-:W-:Y:S01]  /*1680*/  CCTL.IVALL ;  /* 0x00000000ff00798f */ /* 0x000fe20002000000 */
[----:B------:R-:W-:Y:S05]  /*1690*/  BRA `(.L_x_21) ;  /* 0x0000000000047947 */ /* 0x000fea0003800000 */
.L_x_20:
[----:B------:R-:W-:Y:S06]  /*16a0*/  BAR.SYNC.DEFER_BLOCKING 0x0 ;  /* 0x0000000000007b1d */ /* 0x000fec0000010000 */
.L_x_21:
[----:B------:R-:W-:Y:S05]  /*16b0*/  BRA.U UP5, `(.L_x_22) ;  /* 0x0000002105607547 */ /* 0x000fea000b800000 */
[----:B------:R-:W2:Y:S01]  /*16c0*/  LDCU UR5, c[0x0][0x388] ;  /* 0x00007100ff0577ac */ /* 0x000ea20008000800 */
[----:B------:R-:W-:Y:S01]  /*16d0*/  PLOP3.LUT P1, PT, PT, PT, UP3, 0x80, 0x8 ;  /* 0x000000000008781c */ /* 0x000fe20003f2f038 */
[----:B------:R-:W-:Y:S01]  /*16e0*/  IMAD.MOV.U32 R2, RZ, RZ, RZ ;  /* 0x000000ffff027224 */ /* 0x000fe200078e00ff */
[----:B------:R-:W-:Y:S01]  /*16f0*/  ISETP.EQ.OR P2, PT, R3, RZ, P3 ;  /* 0x000000ff0300720c */ /* 0x000fe20001f42670 */
[----:B------:R-:W3:Y:S01]  /*1700*/  LDCU UR8, c[0x0][0x38c] ;  /* 0x00007180ff0877ac */ /* 0x000ee20008000800 */
[----:B------:R-:W-:Y:S01]  /*1710*/  PLOP3.LUT P1, PT, P1, PT, PT, 0x8, 0x80 ;  /* 0x000000000080781c */ /* 0x000fe20000f2e170 */
[----:B------:R-:W4:Y:S01]  /*1720*/  LDCU.64 UR6, c[0x0][0x390] ;  /* 0x00007200ff0677ac */ /* 0x000f220008000a00 */
[----:B------:R-:W-:Y:S01]  /*1730*/  UISETP.NE.AND UP1, UPT, UR18, URZ, UPT ;  /* 0x000000ff1200728c */ /* 0x000fe2000bf25270 */
[----:B------:R-:W1:Y:S01]  /*1740*/  LDCU UR54, c[0x0][0x370] ;  /* 0x00006e00ff3677ac */ /* 0x000e620008000800 */
[----:B--2---:R-:W-:Y:S01]  /*1750*/  UIADD3 UR5, UPT, UPT, UR5, 0x3f, URZ ;  /* 0x0000003f05057890 */ /* 0x004fe2000fffe0ff */
[----:B------:R-:W2:Y:S03]  /*1760*/  LDCU.64 UR46, c[0x0][0x348] ;  /* 0x00006900ff2e77ac */ /* 0x000ea60008000a00 */
[----:B------:R-:W-:-:S02]  /*1770*/  USHF.R.S32.HI UR4, URZ, 0x1f, UR5 ;  /* 0x0000001fff047899 */ /* 0x000fc40008011405 */
[----:B------:R-:W-:Y:S02]  /*1780*/  USHF.L.U32 UR58, UR20, 0x7, URZ ;  /* 0x00000007143a7899 */ /* 0x000fe400080006ff */
[----:B------:R-:W-:Y:S02]  /*1790*/  ULEA.HI UR4, UR4, UR5, URZ, 0x6 ;  /* 0x0000000504047291 */ /* 0x000fe4000f8f30ff */
[----:B------:R-:W-:Y:S02]  /*17a0*/  USHF.L.U32 UR5, UR20, 0x6, URZ ;  /* 0x0000000614057899 */ /* 0x000fe400080006ff */
[----:B------:R-:W-:Y:S02]  /*17b0*/  USHF.R.S32.HI UR4, URZ, 0x6, UR4 ;  /* 0x00000006ff047899 */ /* 0x000fe40008011404 */
[----:B------:R-:W-:Y:S02]  /*17c0*/  ULOP3.LUT UR57, UR5, 0x40, URZ, 0xc0, !UPT ;  /* 0x0000004005397892 */ /* 0x000fe4000f8ec0ff */
[----:B---3--:R-:W-:Y:S01]  /*17d0*/  UIMAD UR4, UR4, UR8, URZ ;  /* 0x00000008040472a4 */ /* 0x008fe2000f8e02ff */
[----:B------:R-:W3:Y:S03]  /*17e0*/  LDCU UR53, c[0x0][0x374] ;  /* 0x00006e80ff3577ac */ /* 0x000ee60008000800 */
[----:B----4-:R-:W-:-:S02]  /*17f0*/  UIMAD UR4, UR4, UR6, URZ ;  /* 0x00000006040472a4 */ /* 0x010fc4000f8e02ff */
[----:B------:R-:W-:Y:S02]  /*1800*/  USEL UR38, UR48, 0x2, UP1 ;  /* 0x0000000230267887 */ /* 0x000fe40008800000 */
[----:B------:R-:W-:Y:S01]  /*1810*/  UIMAD UR55, UR4, UR7, URZ ;  /* 0x00000007043772a4 */ /* 0x000fe2000f8e02ff */
[----:B------:R-:W-:Y:S01]  /*1820*/  UMOV UR27, 0x1 ;  /* 0x00000001001b7882 */ /* 0x000fe20000000000 */
[----:B------:R-:W-:Y:S02]  /*1830*/  UMOV UR31, URZ ;  /* 0x000000ff001f7c82 */ /* 0x000fe40008000000 */
[----:B------:R-:W-:Y:S02]  /*1840*/  UISETP.NE.AND UP2, UPT, UR55, URZ, UPT ;  /* 0x000000ff3700728c */ /* 0x000fe4000bf45270 */
[----:B------:R-:W-:Y:S01]  /*1850*/  UISETP.LT.U32.AND UP0, UPT, UR55, 0x10, UPT ;  /* 0x000000103700788c */ /* 0x000fe2000bf01070 */
[----:B------:R-:W-:Y:S01]  /*1860*/  UMOV UR36, URZ ;  /* 0x000000ff00247c82 */ /* 0x000fe20008000000 */
[----:B------:R-:W-:-:S02]  /*1870*/  UMOV UR42, URZ ;  /* 0x000000ff002a7c82 */ /* 0x000fc40008000000 */
[----:B------:R-:W-:-:S04]  /*1880*/  USEL UR4, UR55, 0x10, UP0 ;  /* 0x0000001037047887 */ /* 0x000fc80008000000 */
[----:B------:R-:W-:Y:S02]  /*1890*/  UIADD3 UR5, UPT, UPT, UR4, -0x1, URZ ;  /* 0xffffffff04057890 */ /* 0x000fe4000fffe0ff */
[----:B------:R-:W-:Y:S02]  /*18a0*/  @!UP2 UIADD3 UR5, UPT, UPT, UR4, URZ, URZ ;  /* 0x000000ff0405a290 */ /* 0x000fe4000fffe0ff */
[----:B-1----:R-:W-:Y:S02]  /*18b0*/  UIADD3 UR52, UPT, UPT, UR55, -UR4, URZ ;  /* 0x8000000437347290 */ /* 0x002fe4000fffe0ff */
[----:B--23--:R-:W-:-:S12]  /*18c0*/  UIADD3 UR56, UPT, UPT, UR5, 0x1, URZ ;  /* 0x0000000105387890 */ /* 0x00cfd8000fffe0ff */
.L_x_40:
[----:B------:R-:W1:Y:S01]  /*18d0*/  S2UR UR30, SR_CgaCtaId ;  /* 0x00000000001e79c3 */ /* 0x000e620000008800 */
[----:B------:R-:W-:Y:S01]  /*18e0*/  UMOV UR4, 0x400 ;  /* 0x0000040000047882 */ /* 0x000fe20000000000 */
[----:B------:R-:W-:Y:S01]  /*18f0*/  MOV R0, UR27 ;  /* 0x0000001b00007c02 */ /* 0x000fe20008000f00 */
[----:B------:R-:W-:Y:S02]  /*1900*/  UISETP.NE.AND UP0, UPT, UR55, URZ, UPT ;  /* 0x000000ff3700728c */ /* 0x000fe4000bf05270 */
[----:B------:R-:W-:Y:S01]  /*1910*/  ULEA UR18, UR24, UR57, 0x7 ;  /* 0x0000003918127291 */ /* 0x000fe2000f8e38ff */
[----:B------:R-:W-:Y:S01]  /*1920*/  SHF.L.U32 R0, R0, 0x1f, RZ ;  /* 0x0000001f00007819 */ /* 0x000fe200000006ff */
[----:B------:R-:W-:Y:S01]  /*1930*/  UMOV UR28, URZ ;  /* 0x000000ff001c7c82 */ /* 0x000fe20008000000 */
[----:B------:R-:W-:Y:S01]  /*1940*/  UMOV UR22, URZ ;  /* 0x000000ff00167c82 */ /* 0x000fe20008000000 */
[----:B------:R-:W-:Y:S01]  /*1950*/  UMOV UR21, URZ ;  /* 0x000000ff00157c82 */ /* 0x000fe20008000000 */
[----:B------:R-:W-:Y:S01]  /*1960*/  UMOV UR20, URZ ;  /* 0x000000ff00147c82 */ /* 0x000fe20008000000 */
[----:B-1----:R-:W-:-:S04]  /*1970*/  ULEA UR30, UR30, UR4, 0x18 ;  /* 0x000000041e1e7291 */ /* 0x002fc8000f8ec0ff */
[----:B------:R-:W-:-:S09]  /*1980*/  ULEA UR4, UR31, UR30, 0x3 ;  /* 0x0000001e1f047291 */ /* 0x000fd2000f8e18ff */
[----:B------:R1:W2:Y:S01]  /*1990*/  SYNCS.PHASECHK.TRANS64.TRYWAIT P0, [UR4+0x80], R0 ;  /* 0x00008000ff0075a7 */ /* 0x0002a20008001104 */
[----:B------:R-:W-:-:S04]  /*19a0*/  ULEA.HI UR4, UR51, UR51, URZ, 0x1 ;  /* 0x0000003333047291 */ /* 0x000fc8000f8f08ff */
[----:B------:R-:W-:-:S04]  /*19b0*/  USHF.L.U32 UR4, UR4, 0x7, URZ ;  /* 0x0000000704047899 */ /* 0x000fc800080006ff */
[----:B------:R-:W-:-:S04]  /*19c0*/  ULOP3.LUT UR4, UR4, 0xffffff00, URZ, 0xc0, !UPT ;  /* 0xffffff0004047892 */ /* 0x000fc8000f8ec0ff */
[----:B------:R-:W-:Y:S01]  /*19d0*/  ULOP3.LUT UR43, UR4, 0x80, UR58, 0xf8, !UPT ;  /* 0x00000080042b7892 */ /* 0x000fe2000f8ef83a */
[----:B------:R-:W-:Y:S11]  /*19e0*/  BRA.U !UP0, `(.L_x_23) ;  /* 0x0000000508ac7547 */ /* 0x000ff6000b800000 */
[----:B------:R-:W3:Y:S01]  /*19f0*/  LDCU.128 UR12, c[0x0][0x480] ;  /* 0x00009000ff0c77ac */ /* 0x000ee20008000c00 */
[----:B------:R-:W4:Y:S01]  /*1a00*/  LDCU.128 UR8, c[0x0][0x490] ;  /* 0x00009200ff0877ac */ /* 0x000f220008000c00 */
[----:B------:R-:W1:Y:S01]  /*1a10*/  LDCU.64 UR20, c[0x0][0x4c0] ;  /* 0x00009800ff1477ac */ /* 0x000e620008000a00 */
[----:B------:R-:W1:Y:S01]  /*1a20*/  LDCU.64 UR16, c[0x0][0x4f0] ;  /* 0x00009e00ff1077ac */ /* 0x000e620008000a00 */
[----:B------:R-:W1:Y:S01]  /*1a30*/  LDCU UR19, c[0x0][0x4c8] ;  /* 0x00009900ff1377ac */ /* 0x000e620008000800 */
[----:B---3--:R-:W-:Y:S02]  /*1a40*/  UIMAD.WIDE.U32 UR4, UR43, UR13, URZ ;  /* 0x0000000d2b0472a5 */ /* 0x008fe4000f8e00ff */
[----:B------:R-:W-:Y:S02]  /*1a50*/  UISETP.NE.AND UP0, UPT, UR12, 0x1, UPT ;  /* 0x000000010c00788c */ /* 0x000fe4000bf05270 */
[----:B------:R-:W-:Y:S01]  /*1a60*/  USHF.R.U32.HI UR5, URZ, UR14, UR5 ;  /* 0x0000000eff057299 */ /* 0x000fe20008011605 */
[----:B------:R-:W3:Y:S03]  /*1a70*/  LDCU UR49, c[0x0][0x38c] ;  /* 0x00007180ff3177ac */ /* 0x000ee60008000800 */
[----:B------:R-:W-:-:S02]  /*1a80*/  USEL UR5, UR43, UR5, !UP0 ;  /* 0x000000052b057287 */ /* 0x000fc4000c000000 */
[----:B------:R-:W-:Y:S02]  /*1a90*/  UISETP.NE.AND UP0, UPT, UR15, 0x1, UPT ;  /* 0x000000010f00788c */ /* 0x000fe4000bf05270 */
[----:B----4-:R-:W-:Y:S01]  /*1aa0*/  UIMAD.WIDE.U32 UR6, UR5, UR8, URZ ;  /* 0x00000008050672a5 */ /* 0x010fe2000f8e00ff */
[----:B------:R-:W4:Y:S01]  /*1ab0*/  LDCU UR8, c[0x0][0x4a0] ;  /* 0x00009400ff0877ac */ /* 0x000f220008000800 */
[----:B------:R-:W1:Y:S05]  /*1ac0*/  LDCU UR23, c[0x0][0x4cc] ;  /* 0x00009980ff1777ac */ /* 0x000e6a0008000800 */
[----:B------:R-:W-:Y:S01]  /*1ad0*/  UMOV UR4, UR7 ;  /* 0x0000000700047c82 */ /* 0x000fe20008000000 */
[----:B------:R-:W1:Y:S01]  /*1ae0*/  LDCU.64 UR40, c[0x0][0x390] ;  /* 0x00007200ff2877ac */ /* 0x000e620008000a00 */
[----:B------:R-:W-:Y:S01]  /*1af0*/  USHF.R.U32.HI UR4, URZ, UR9, UR4 ;  /* 0x00000009ff047299 */ /* 0x000fe20008011604 */
[----:B------:R-:W1:Y:S03]  /*1b00*/  LDCU UR9, c[0x0][0x4ec] ;  /* 0x00009d80ff0977ac */ /* 0x000e660008000800 */
[----:B------:R-:W-:-:S02]  /*1b10*/  USEL UR4, UR5, UR4, !UP0 ;  /* 0x0000000405047287 */ /* 0x000fc4000c000000 */
[----:B------:R-:W-:Y:S02]  /*1b20*/  UISETP.NE.AND UP0, UPT, UR10, 0x1, UPT ;  /* 0x000000010a00788c */ /* 0x000fe4000bf05270 */
[----:B------:R-:W-:Y:S01]  /*1b30*/  UIMAD.WIDE.U32 UR6, UR4, UR11, URZ ;  /* 0x0000000b040672a5 */ /* 0x000fe2000f8e00ff */
[----:B------:R-:W1:Y:S01]  /*1b40*/  LDCU.64 UR24, c[0x0][0x4d0] ;  /* 0x00009a00ff1877ac */ /* 0x000e620008000a00 */
[----:B------:R-:W-:-:S05]  /*1b50*/  UIADD3 UR42, UPT, UPT, UR56, UR36, URZ ;  /* 0x00000024382a7290 */ /* 0x000fca000fffe0ff */
[----:B------:R-:W-:Y:S01]  /*1b60*/  UMOV UR6, UR7 ;  /* 0x0000000700067c82 */ /* 0x000fe20008000000 */
[----:B------:R-:W-:Y:S02]  /*1b70*/  UIADD3 UR7, UPT, UPT, -UR4, URZ, URZ ;  /* 0x000000ff04077290 */ /* 0x000fe4000fffe1ff */
[----:B----4-:R-:W-:Y:S02]  /*1b80*/  USHF.R.U32.HI UR6, URZ, UR8, UR6 ;  /* 0x00000008ff067299 */ /* 0x010fe40008011606 */
[----:B------:R-:W-:Y:S02]  /*1b90*/  UIADD3 UR8, UPT, UPT, -UR5, URZ, URZ ;  /* 0x000000ff05087290 */ /* 0x000fe4000fffe1ff */
[----:B------:R-:W-:Y:S02]  /*1ba0*/  USEL UR14, UR4, UR6, !UP0 ;  /* 0x00000006040e7287 */ /* 0x000fe4000c000000 */
[----:B------:R-:W-:Y:S02]  /*1bb0*/  UIMAD UR7, UR15, UR7, UR5 ;  /* 0x000000070f0772a4 */ /* 0x000fe4000f8e0205 */
[----:B------:R-:W-:-:S02]  /*1bc0*/  UIADD3 UR6, UPT, UPT, -UR14, URZ, URZ ;  /* 0x000000ff0e067290 */ /* 0x000fc4000fffe1ff */
[----:B------:R-:W-:Y:S02]  /*1bd0*/  UIMAD UR8, UR12, UR8, UR43 ;  /* 0x000000080c0872a4 */ /* 0x000fe4000f8e022b */
[----:B------:R-:W-:Y:S02]  /*1be0*/  UIMAD UR13, UR10, UR6, UR4 ;  /* 0x000000060a0d72a4 */ /* 0x000fe4000f8e0204 */
[----:B-1----:R-:W-:Y:S02]  /*1bf0*/  UIMAD UR11, UR8, UR20, UR9 ;  /* 0x00000014080b72a4 */ /* 0x002fe4000f8e0209 */
[----:B------:R-:W-:Y:S01]  /*1c00*/  UIMAD UR12, UR7, UR21, UR16 ;  /* 0x00000015070c72a4 */ /* 0x000fe2000f8e0210 */
[----:B------:R-:W1:Y:S02]  /*1c10*/  LDCU.64 UR4, c[0x0][0x4f8] ;  /* 0x00009f00ff0477ac */ /* 0x000e640008000a00 */
[----:B------:R-:W4:Y:S01]  /*1c20*/  LDCU UR6, c[0x0][0x500] ;  /* 0x0000a000ff0677ac */ /* 0x000f220008000800 */
[----:B------:R-:W-:Y:S01]  /*1c30*/  UIMAD UR13, UR13, UR19, UR17 ;  /* 0x000000130d0d72a4 */ /* 0x000fe2000f8e0211 */
[----:B------:R-:W-:Y:S01]  /*1c40*/  UMOV UR28, URZ ;  /* 0x000000ff001c7c82 */ /* 0x000fe20008000000 */
[----:B------:R-:W-:Y:S01]  /*1c50*/  UMOV UR7, UR31 ;  /* 0x0000001f00077c82 */ /* 0x000fe20008000000 */
[----:B------:R-:W-:Y:S01]  /*1c60*/  UMOV UR20, URZ ;  /* 0x000000ff00147c82 */ /* 0x000fe20008000000 */
[----:B------:R-:W-:Y:S01]  /*1c70*/  UMOV UR21, URZ ;  /* 0x000000ff00157c82 */ /* 0x000fe20008000000 */
[----:B---3--:R-:W-:-:S07]  /*1c80*/  UMOV UR22, URZ ;  /* 0x000000ff00167c82 */ /* 0x008fce0008000000 */
.L_x_29:
[----:B------:R-:W-:Y:S01]  /*1c90*/  @!P3 MOV R3, 0x6000 ;  /* 0x000060000003b802 */ /* 0x000fe20000000f00 */
[----:B------:R-:W-:Y:S01]  /*1ca0*/  ULEA UR9, UR7, UR30, 0x3 ;  /* 0x0000001e07097291 */ /* 0x000fe2000f8e18ff */
[----:B-12---:R-:W-:Y:S11]  /*1cb0*/  @P0 BRA `(.L_x_24) ;  /* 0x0000000000100947 */ /* 0x006ff60003800000 */
[----:B------:R-:W-:Y:S04]  /*1cc0*/  MOV R0, UR27 ;  /* 0x0000001b00007c02 */ /* 0x000fe80008000f00 */
[----:B------:R-:W-:Y:S04]  /*1cd0*/  SHF.L.U32 R5, R0, 0x1f, RZ ;  /* 0x0000001f00057819 */ /* 0x000fe800000006ff */
[----:B------:R-:W2:Y:S02]  /*1ce0*/  SYNCS.PHASECHK.TRANS64.TRYWAIT P0, [UR9+0x80], R5 ;  /* 0x00008005ff0075a7 */ /* 0x000ea40008001109 */
[----:B--2---:R-:W-:Y:S05]  /*1cf0*/  @!P0 BRA `(.L_x_25) ;  /* 0x0000007c00f08947 */ /* 0x004fea0003800000 */
.L_x_24:
[----:B------:R3:W-:Y:S01]  /*1d00*/  @!P3 SYNCS.ARRIVE.TRANS64 RZ, [UR9], R3 ;  /* 0x00000003ffffb9a7 */ /* 0x0007e20008000009 */
[----:B------:R-:W-:Y:S04]  /*1d10*/  ULOP3.LUT UR8, UR38, 0x2, URZ, 0xfc, !UPT ;  /* 0x0000000226087892 */ /* 0x000fe8000f8efcff */
[----:B------:R-:W-:Y:S09]  /*1d20*/  UISETP.NE.AND UP0, UPT, UR8, 0x2, UPT ;  /* 0x000000020800788c */ /* 0x000ff2000bf05270 */
[----:B------:R-:W-:Y:S05]  /*1d30*/  BRA.U UP0, `(.L_x_26) ;  /* 0x0000000100047547 */ /* 0x000fea000b800000 */
[----:B-1--4-:R-:W-:Y:S05]  /*1d40*/  BPT.TRAP 0x1 ;  /* 0x000000040000795c */ /* 0x012fea0000300000 */
.L_x_26:
[----:B------:R-:W-:Y:S04]  /*1d50*/  BSSY.RECONVERGENT B0, `(.L_x_27) ;  /* 0x0000003000007945 */ /* 0x000fe80003800200 */
[----:B------:R-:W-:Y:S05]  /*1d60*/  @P2 BRA `(.L_x_28) ;  /* 0x0000000000042947 */ /* 0x000fea0003800000 */
[----:B-1--4-:R-:W-:Y:S05]  /*1d70*/  BPT.TRAP 0x1 ;  /* 0x000000040000795c */ /* 0x012fea0000300000 */
.L_x_28:
[----:B-1--4-:R-:W-:Y:S05]  /*1d80*/  BSYNC.RECONVERGENT B0 ;  /* 0x0000000000007941 */ /* 0x012fea0003800200 */
.L_x_27:
[----:B------:R-:W-:Y:S02]  /*1d90*/  UIADD3 UR8, UPT, UPT, UR7, 0x1, URZ ;  /* 0x0000000107087890 */ /* 0x000fe4000fffe0ff */
[----:B------:R-:W-:Y:S02]  /*1da0*/  UIMAD UR15, UR20, UR23, UR4 ;  /* 0x00000017140f72a4 */ /* 0x000fe4000f8e0204 */
[----:B------:R-:W-:Y:S02]  /*1db0*/  UISETP.NE.AND UP0, UPT, UR8, 0x10, UPT ;  /* 0x000000100800788c */ /* 0x000fe4000bf05270 */
[----:B------:R-:W-:Y:S02]  /*1dc0*/  ULEA UR17, UR7, UR30, 0xd ;  /* 0x0000001e07117291 */ /* 0x000fe4000f8e68ff */
[----:B------:R-:W-:Y:S02]  /*1dd0*/  USEL UR10, URZ, 0x1, UP0 ;  /* 0x00000001ff0a7887 */ /* 0x000fe40008000000 */
[----:B------:R-:W-:Y:S02]  /*1de0*/  USEL UR31, UR8, URZ, UP0 ;  /* 0x000000ff081f7287 */ /* 0x000fe40008000000 */
[----:B------:R-:W-:Y:S02]  /*1df0*/  ULOP3.LUT UR27, UR27, UR10, URZ, 0x3c, !UPT ;  /* 0x0000000a1b1b7292 */ /* 0x000fe4000f8e3cff */
[----:B------:R-:W-:Y:S02]  /*1e00*/  ULEA UR8, UR31, UR30, 0x3 ;  /* 0x0000001e1f087291 */ /* 0x000fe4000f8e18ff */
[----:B------:R-:W-:Y:S02]  /*1e10*/  ULEA UR16, UR7, UR30, 0xc ;  /* 0x0000001e07107291 */ /* 0x000fe4000f8e60ff */
[----:B------:R-:W-:Y:S01]  /*1e20*/  UIADD3 UR34, UP0, UPT, UR46, 0x80, URZ ;  /* 0x000000802e227890 */ /* 0x000fe2000ff1e0ff */
[----:B--2---:R-:W-:Y:S01]  /*1e30*/  MOV R0, UR27 ;  /* 0x0000001b00007c02 */ /* 0x004fe20008000f00 */
[----:B------:R-:W-:Y:S02]  /*1e40*/  ULOP3.LUT UR9, UR9, 0xfefffff8, URZ, 0xc0, !UPT ;  /* 0xfefffff809097892 */ /* 0x000fe4000f8ec0ff */
[----:B------:R-:W-:Y:S01]  /*1e50*/  USHF.L.U32 UR10, UR28, 0x6, URZ ;  /* 0x000000061c0a7899 */ /* 0x000fe200080006ff */
[----:B---3--:R-:W-:Y:S01]  /*1e60*/  SHF.L.U32 R3, R0, 0x1f, RZ ;  /* 0x0000001f00037819 */ /* 0x008fe200000006ff */
[----:B------:R-:W-:Y:S02]  /*1e70*/  UIADD3.X UR35, UPT, UPT, URZ, UR47, URZ, UP0, !UPT ;  /* 0x0000002fff237290 */ /* 0x000fe400087fe4ff */
[----:B------:R-:W-:Y:S01]  /*1e80*/  UIADD3 UR32, UP3, UPT, UR46, 0x200, URZ ;  /* 0x000002002e207890 */ /* 0x000fe2000ff7e0ff */
[----:B------:R3:W1:Y:S01]  /*1e90*/  SYNCS.PHASECHK.TRANS64.TRYWAIT P0, [UR8+0x80], R3 ;  /* 0x00008003ff0075a7 */ /* 0x0006620008001108 */
[----:B------:R-:W-:Y:S02]  /*1ea0*/  UIMAD UR8, UR21, UR24, UR5 ;  /* 0x00000018150872a4 */ /* 0x000fe4000f8e0205 */
[----:B------:R-:W-:Y:S02]  /*1eb0*/  UIMAD UR7, UR22, UR25, UR6 ;  /* 0x00000019160772a4 */ /* 0x000fe4000f8e0206 */
[----:B------:R-:W-:Y:S02]  /*1ec0*/  ULEA UR15, UR8, UR15, 0x5 ;  /* 0x0000000f080f7291 */ /* 0x000fe4000f8e28ff */
[----:B------:R-:W-:Y:S02]  /*1ed0*/  UIADD3 UR8, UPT, UPT, UR17, 0x8400, URZ ;  /* 0x0000840011087890 */ /* 0x000fe4000fffe0ff */
[----:B------:R-:W-:Y:S02]  /*1ee0*/  ULEA UR7, UR7, UR15, 0xa ;  /* 0x0000000f07077291 */ /* 0x000fe4000f8e50ff */
[----:B------:R-:W-:Y:S02]  /*1ef0*/  UIADD3.X UR33, UPT, UPT, URZ, UR47, URZ, UP3, !UPT ;  /* 0x0000002fff217290 */ /* 0x000fe40009ffe4ff */
[----:B------:R-:W-:Y:S02]  /*1f00*/  UPRMT UR7, UR7, 0x5410, URZ ;  /* 0x0000541007077896 */ /* 0x000fe400080000ff */
[----:B------:R-:W-:Y:S02]  /*1f10*/  UIADD3 UR16, UPT, UPT, UR16, 0x28400, URZ ;  /* 0x0002840010107890 */ /* 0x000fe4000fffe0ff */
[----:B------:R-:W-:Y:S02]  /*1f20*/  UIADD3 UR37, UPT, UPT, UR20, 0x1, URZ ;  /* 0x0000000114257890 */ /* 0x000fe4000fffe0ff */
[----:B------:R-:W-:Y:S02]  /*1f30*/  UIADD3 UR29, UPT, UPT, UR21, 0x1, URZ ;  /* 0x00000001151d7890 */ /* 0x000fe4000fffe0ff */
[----:B------:R-:W-:Y:S02]  /*1f40*/  UISETP.NE.AND UP2, UPT, UR37, UR49, UPT ;  /* 0x000000312500728c */ /* 0x000fe4000bf45270 */
[----:B------:R-:W-:Y:S02]  /*1f50*/  UIADD3 UR26, UPT, UPT, UR22, 0x1, URZ ;  /* 0x00000001161a7890 */ /* 0x000fe4000fffe0ff */
[----:B------:R-:W-:Y:S01]  /*1f60*/  UIADD3 UR36, UPT, UPT, UR36, 0x1, URZ ;  /* 0x0000000124247890 */ /* 0x000fe2000fffe0ff */
[----:B------:R-:W-:Y:S01]  /*1f70*/  UMOV UR44, 0x0 ;  /* 0x00000000002c7882 */ /* 0x000fe20000000000 */
[----:B------:R-:W-:Y:S01]  /*1f80*/  UMOV UR45, 0x10000000 ;  /* 0x10000000002d7882 */ /* 0x000fe20000000000 */
[----:B------:R-:W-:Y:S01]  /*1f90*/  UMOV UR17, UR9 ;  /* 0x0000000900117c82 */ /* 0x000fe20008000000 */
[----:B------:R2:W-:Y:S01]  /*1fa0*/  UTMALDG.5D.IM2COL.2CTA [UR8], [UR34], UR7, desc[UR44] ;  /* 0x00002c08220073b4 */ /* 0x0005e20008261007 */
[----:B------:R-:W-:Y:S02]  /*1fb0*/  UMOV UR19, UR10 ;  /* 0x0000000a00137c82 */ /* 0x000fe40008000000 */
[----:B------:R-:W-:Y:S04]  /*1fc0*/  @UP2 UIADD3 UR29, UPT, UPT, UR21, URZ, URZ ;  /* 0x000000ff151d2290 */ /* 0x000fe8000fffe0ff */
[----:B------:R-:W-:Y:S01]  /*1fd0*/  UISETP.NE.AND UP1, UPT, UR29, UR40, UPT ;  /* 0x000000281d00728c */ /* 0x000fe2000bf25270 */
[----:B------:R4:W-:Y:S10]  /*1fe0*/  UTMALDG.5D.2CTA [UR16], [UR32], desc[UR44] ;  /* 0x00002c10200075b4 */ /* 0x0009f40008221000 */
[----:B------:R-:W-:Y:S04]  /*1ff0*/  @UP1 UIADD3 UR26, UPT, UPT, UR22, URZ, URZ ;  /* 0x000000ff161a1290 */ /* 0x000fe8000fffe0ff */
[----:B------:R-:W-:Y:S02]  /*2000*/  UISETP.NE.AND UP0, UPT, UR26, UR41, UPT ;  /* 0x000000291a00728c */ /* 0x000fe4000bf05270 */
[----:B--2---:R-:W-:Y:S09]  /*2010*/  UIADD3 UR8, UPT, UPT, UR28, 0x1, URZ ;  /* 0x000000011c087890 */ /* 0x004ff2000fffe0ff */
[----:B------:R-:W-:Y:S01]  /*2020*/  @UP0 UIADD3 UR8, UPT, UPT, UR28, URZ, URZ ;  /* 0x000000ff1c080290 */ /* 0x000fe2000fffe0ff */
[----:B------:R-:W-:Y:S01]  /*2030*/  UMOV UR7, UR31 ;  /* 0x0000001f00077c82 */ /* 0x000fe20008000000 */
[----:B----4-:R-:W-:Y:S02]  /*2040*/  USEL UR22, UR26, URZ, UP0 ;  /* 0x000000ff1a167287 */ /* 0x010fe40008000000 */
[----:B------:R-:W-:Y:S02]  /*2050*/  UISETP.NE.AND UP0, UPT, UR36, UR42, UPT ;  /* 0x0000002a2400728c */ /* 0x000fe4000bf05270 */
[----:B------:R-:W-:Y:S02]  /*2060*/  USEL UR20, UR37, URZ, UP2 ;  /* 0x000000ff25147287 */ /* 0x000fe40009000000 */
[----:B------:R-:W-:Y:S01]  /*2070*/  USEL UR21, UR29, URZ, UP1 ;  /* 0x000000ff1d157287 */ /* 0x000fe20008800000 */
[----:B------:R-:W-:Y:S04]  /*2080*/  UMOV UR28, UR8 ;  /* 0x00000008001c7c82 */ /* 0x000fe80008000000 */
[----:B---3--:R-:W-:Y:S07]  /*2090*/  BRA.U UP0, `(.L_x_29) ;  /* 0xfffffff900fc7547 */ /* 0x008fee000b83ffff */
.L_x_23:
[----:B------:R-:W-:Y:S01]  /*20a0*/  ULEA UR4, UR31, UR30, 0x3 ;  /* 0x0000001e1f047291 */ /* 0x000fe2000f8e18ff */
[----:B-1----:R-:W-:Y:S01]  /*20b0*/  MOV R0, UR27 ;  /* 0x0000001b00007c02 */ /* 0x002fe20008000f00 */
[----:B------:R-:W-:Y:S01]  /*20c0*/  @!P1 SYNCS.ARRIVE.TRANS64.A1T0 RZ, [UR30+0x128], RZ ;  /* 0x000128ffffff99a7 */ /* 0x000fe2000810001e */
[----:B------:R-:W-:Y:S02]  /*20d0*/  UISETP.GE.AND UP0, UPT, UR52, 0x1, UPT ;  /* 0x000000013400788c */ /* 0x000fe4000bf06270 */
[----:B------:R-:W-:-:S04]  /*20e0*/  SHF.L.U32 R0, R0, 0x1f, RZ ;  /* 0x0000001f00007819 */ /* 0x000fc800000006ff */
[----:B--2---:R1:W2:Y:S03]  /*20f0*/  SYNCS.PHASECHK.TRANS64.TRYWAIT P0, [UR4+0x80], R0 ;  /* 0x00008000ff0075a7 */ /* 0x0042a60008001104 */
[----:B------:R-:W-:Y:S05]  /*2100*/  BRA.U !UP0, `(.L_x_30) ;  /* 0x0000000508a47547 */ /* 0x000fea000b800000 */
[----:B------:R-:W3:Y:S01]  /*2110*/  LDCU.128 UR8, c[0x0][0x480] ;  /* 0x00009000ff0877ac */ /* 0x000ee20008000c00 */
[----:B------:R-:W4:Y:S01]  /*2120*/  LDCU.128 UR32, c[0x0][0x490] ;  /* 0x00009200ff2077ac */ /* 0x000f220008000c00 */
[----:B------:R-:W1:Y:S01]  /*2130*/  LDCU UR13, c[0x0][0x4c8] ;  /* 0x00009900ff0d77ac */ /* 0x000e620008000800 */
        /* <DEDUP_REMOVED lines=10> */
[----:B------:R-:W1:Y:S05]  /*21e0*/  LDCU.64 UR40, c[0x0][0x390] ;  /* 0x00007200ff2877ac */ /* 0x000e6a0008000a00 */
[----:B------:R-:W-:Y:S01]  /*21f0*/  UMOV UR4, UR7 ;  /* 0x0000000700047c82 */ /* 0x000fe20008000000 */
[----:B------:R-:W1:Y:S01]  /*2200*/  LDCU.64 UR24, c[0x0][0x4d0] ;  /* 0x00009a00ff1877ac */ /* 0x000e620008000a00 */
[----:B------:R-:W-:Y:S01]  /*2210*/  USHF.R.U32.HI UR4, URZ, UR33, UR4 ;  /* 0x00000021ff047299 */ /* 0x000fe20008011604 */
[----:B------:R-:W4:Y:S03]  /*2220*/  LDCU.64 UR32, c[0x0][0x4c0] ;  /* 0x00009800ff2077ac */ /* 0x000f260008000a00 */
[----:B------:R-:W-:-:S02]  /*2230*/  USEL UR4, UR5, UR4, !UP0 ;  /* 0x0000000405047287 */ /* 0x000fc4000c000000 */
[----:B------:R-:W-:Y:S02]  /*2240*/  UISETP.NE.AND UP0, UPT, UR34, 0x1, UPT ;  /* 0x000000012200788c */ /* 0x000fe4000bf05270 */
[----:B------:R-:W-:Y:S02]  /*2250*/  UIMAD.WIDE.U32 UR6, UR4, UR35, URZ ;  /* 0x00000023040672a5 */ /* 0x000fe4000f8e00ff */
[----:B------:R-:W-:Y:S01]  /*2260*/  UIADD3 UR42, UPT, UPT, UR52, UR42, URZ ;  /* 0x0000002a342a7290 */ /* 0x000fe2000fffe0ff */
[----:B------:R-:W-:-:S04]  /*2270*/  UMOV UR37, UR52 ;  /* 0x0000003400257c82 */ /* 0x000fc80008000000 */
[----:B------:R-:W-:Y:S01]  /*2280*/  UMOV UR6, UR7 ;  /* 0x0000000700067c82 */ /* 0x000fe20008000000 */
[----:B------:R-:W-:Y:S02]  /*2290*/  UIADD3 UR7, UPT, UPT, -UR5, URZ, URZ ;  /* 0x000000ff05077290 */ /* 0x000fe4000fffe1ff */
[----:B---3--:R-:W-:Y:S02]  /*22a0*/  USHF.R.U32.HI UR6, URZ, UR9, UR6 ;  /* 0x00000009ff067299 */ /* 0x008fe40008011606 */
[----:B------:R-:W-:Y:S02]  /*22b0*/  UIMAD UR7, UR8, UR7, UR43 ;  /* 0x00000007080772a4 */ /* 0x000fe4000f8e022b */
[----:B------:R-:W-:Y:S02]  /*22c0*/  USEL UR14, UR4, UR6, !UP0 ;  /* 0x00000006040e7287 */ /* 0x000fe4000c000000 */
[----:B------:R-:W-:Y:S02]  /*22d0*/  UIADD3 UR6, UPT, UPT, -UR4, URZ, URZ ;  /* 0x000000ff04067290 */ /* 0x000fe4000fffe1ff */
[----:B------:R-:W-:-:S02]  /*22e0*/  UIADD3 UR9, UPT, UPT, -UR14, URZ, URZ ;  /* 0x000000ff0e097290 */ /* 0x000fc4000fffe1ff */
[----:B------:R-:W-:Y:S02]  /*22f0*/  UIMAD UR12, UR11, UR6, UR5 ;  /* 0x000000060b0c72a4 */ /* 0x000fe4000f8e0205 */
[----:B------:R-:W-:Y:S02]  /*2300*/  UIMAD UR9, UR34, UR9, UR4 ;  /* 0x00000009220972a4 */ /* 0x000fe4000f8e0204 */
[----:B----4-:R-:W-:Y:S01]  /*2310*/  UIMAD UR11, UR7, UR32, UR10 ;  /* 0x00000020070b72a4 */ /* 0x010fe2000f8e020a */
[----:B------:R-:W3:Y:S02]  /*2320*/  LDCU UR43, c[0x0][0x38c] ;  /* 0x00007180ff2b77ac */ /* 0x000ee40008000800 */
[----:B------:R-:W4:Y:S01]  /*2330*/  LDCU UR6, c[0x0][0x500] ;  /* 0x0000a000ff0677ac */ /* 0x000f220008000800 */
[----:B------:R-:W2:Y:S01]  /*2340*/  LDCU.64 UR4, c[0x0][0x4f8] ;  /* 0x00009f00ff0477ac */ /* 0x000ea20008000a00 */
[----:B-1----:R-:W-:Y:S02]  /*2350*/  UIMAD UR12, UR12, UR33, UR16 ;  /* 0x000000210c0c72a4 */ /* 0x002fe4000f8e0210 */
[----:B------:R-:W-:Y:S01]  /*2360*/  UIMAD UR13, UR9, UR13, UR17 ;  /* 0x0000000d090d72a4 */ /* 0x000fe2000f8e0211 */
[----:B------:R-:W-:-:S11]  /*2370*/  UMOV UR7, UR31 ;  /* 0x0000001f00077c82 */ /* 0x000fd60008000000 */
.L_x_36:
[----:B------:R-:W-:Y:S01]  /*2380*/  @!P3 MOV R3, 0x6000 ;  /* 0x000060000003b802 */ /* 0x000fe20000000f00 */
[----:B------:R-:W-:Y:S01]  /*2390*/  ULEA UR9, UR7, UR30, 0x3 ;  /* 0x0000001e07097291 */ /* 0x000fe2000f8e18ff */
[----:B--2---:R-:W-:Y:S11]  /*23a0*/  @P0 BRA `(.L_x_31) ;  /* 0x0000000000100947 */ /* 0x004ff60003800000 */
[----:B------:R-:W-:Y:S04]  /*23b0*/  MOV R0, UR27 ;  /* 0x0000001b00007c02 */ /* 0x000fe80008000f00 */
[----:B------:R-:W-:Y:S04]  /*23c0*/  SHF.L.U32 R5, R0, 0x1f, RZ ;  /* 0x0000001f00057819 */ /* 0x000fe800000006ff */
[----:B------:R-:W1:Y:S02]  /*23d0*/  SYNCS.PHASECHK.TRANS64.TRYWAIT P0, [UR9+0x80], R5 ;  /* 0x00008005ff0075a7 */ /* 0x000e640008001109 */
[----:B-1----:R-:W-:Y:S05]  /*23e0*/  @!P0 BRA `(.L_x_32) ;  /* 0x00000078004c8947 */ /* 0x002fea0003800000 */
.L_x_31:
[----:B------:R2:W-:Y:S01]  /*23f0*/  @!P3 SYNCS.ARRIVE.TRANS64 RZ, [UR9], R3 ;  /* 0x00000003ffffb9a7 */ /* 0x0005e20008000009 */
[----:B------:R-:W-:Y:S04]  /*2400*/  ULOP3.LUT UR8, UR38, 0x2, URZ, 0xfc, !UPT ;  /* 0x0000000226087892 */ /* 0x000fe8000f8efcff */
[----:B------:R-:W-:Y:S09]  /*2410*/  UISETP.NE.AND UP0, UPT, UR8, 0x2, UPT ;  /* 0x000000020800788c */ /* 0x000ff2000bf05270 */
[----:B------:R-:W-:Y:S05]  /*2420*/  BRA.U UP0, `(.L_x_33) ;  /* 0x0000000100047547 */ /* 0x000fea000b800000 */
[----:B---34-:R-:W-:Y:S05]  /*2430*/  BPT.TRAP 0x1 ;  /* 0x000000040000795c */ /* 0x018fea0000300000 */
.L_x_33:
[----:B------:R-:W-:Y:S04]  /*2440*/  BSSY.RECONVERGENT B0, `(.L_x_34) ;  /* 0x0000003000007945 */ /* 0x000fe80003800200 */
[----:B------:R-:W-:Y:S05]  /*2450*/  @P2 BRA `(.L_x_35) ;  /* 0x0000000000042947 */ /* 0x000fea0003800000 */
[----:B---34-:R-:W-:Y:S05]  /*2460*/  BPT.TRAP 0x1 ;  /* 0x000000040000795c */ /* 0x018fea0000300000 */
.L_x_35:
[----:B---34-:R-:W-:Y:S05]  /*2470*/  BSYNC.RECONVERGENT B0 ;  /* 0x0000000000007941 */ /* 0x018fea0003800200 */
.L_x_34:
        /* <DEDUP_REMOVED lines=8> */
[----:B------:R-:W-:Y:S02]  /*2500*/  UIMAD UR10, UR21, UR24, UR5 ;  /* 0x00000018150a72a4 */ /* 0x000fe4000f8e0205 */
[----:B------:R-:W-:Y:S01]  /*2510*/  UIADD3 UR34, UP0, UPT, UR46, 0x80, URZ ;  /* 0x000000802e227890 */ /* 0x000fe2000ff1e0ff */
[----:B-1----:R-:W-:Y:S01]  /*2520*/  MOV R0, UR27 ;  /* 0x0000001b00007c02 */ /* 0x002fe20008000f00 */
[----:B------:R-:W-:Y:S02]  /*2530*/  ULEA UR15, UR10, UR15, 0x5 ;  /* 0x0000000f0a0f7291 */ /* 0x000fe4000f8e28ff */
[----:B------:R-:W-:Y:S01]  /*2540*/  USHF.L.U32 UR19, UR28, 0x6, URZ ;  /* 0x000000061c137899 */ /* 0x000fe200080006ff */
[----:B--2---:R-:W-:Y:S01]  /*2550*/  SHF.L.U32 R3, R0, 0x1f, RZ ;  /* 0x0000001f00037819 */ /* 0x004fe200000006ff */
[----:B------:R-:W-:Y:S02]  /*2560*/  ULOP3.LUT UR9, UR9, 0xfefffff8, URZ, 0xc0, !UPT ;  /* 0xfefffff809097892 */ /* 0x000fe4000f8ec0ff */
[----:B------:R-:W-:Y:S01]  /*2570*/  UIADD3.X UR35, UPT, UPT, URZ, UR47, URZ, UP0, !UPT ;  /* 0x0000002fff237290 */ /* 0x000fe200087fe4ff */
[----:B------:R1:W2:Y:S01]  /*2580*/  SYNCS.PHASECHK.TRANS64.TRYWAIT P0, [UR8+0x80], R3 ;  /* 0x00008003ff0075a7 */ /* 0x0002a20008001108 */
[----:B------:R-:W-:Y:S02]  /*2590*/  ULEA UR8, UR7, UR30, 0xd ;  /* 0x0000001e07087291 */ /* 0x000fe4000f8e68ff */
[----:B------:R-:W-:Y:S02]  /*25a0*/  UIMAD UR7, UR22, UR25, UR6 ;  /* 0x00000019160772a4 */ /* 0x000fe4000f8e0206 */
[----:B------:R-:W-:Y:S02]  /*25b0*/  UIADD3 UR8, UPT, UPT, UR8, 0x8400, URZ ;  /* 0x0000840008087890 */ /* 0x000fe4000fffe0ff */
[----:B------:R-:W-:Y:S02]  /*25c0*/  ULEA UR7, UR7, UR15, 0xa ;  /* 0x0000000f07077291 */ /* 0x000fe4000f8e50ff */
[----:B------:R-:W-:Y:S02]  /*25d0*/  UIADD3 UR32, UP3, UPT, UR46, 0x200, URZ ;  /* 0x000002002e207890 */ /* 0x000fe4000ff7e0ff */
[----:B------:R-:W-:Y:S02]  /*25e0*/  UPRMT UR7, UR7, 0x5410, URZ ;  /* 0x0000541007077896 */ /* 0x000fe400080000ff */
[----:B------:R-:W-:Y:S02]  /*25f0*/  UIADD3.X UR33, UPT, UPT, URZ, UR47, URZ, UP3, !UPT ;  /* 0x0000002fff217290 */ /* 0x000fe40009ffe4ff */
[----:B------:R-:W-:Y:S02]  /*2600*/  UIADD3 UR16, UPT, UPT, UR16, 0x28400, URZ ;  /* 0x0002840010107890 */ /* 0x000fe4000fffe0ff */
[----:B------:R-:W-:Y:S02]  /*2610*/  UIADD3 UR36, UPT, UPT, UR20, 0x1, URZ ;  /* 0x0000000114247890 */ /* 0x000fe4000fffe0ff */
[----:B------:R-:W-:Y:S02]  /*2620*/  UIADD3 UR29, UPT, UPT, UR21, 0x1, URZ ;  /* 0x00000001151d7890 */ /* 0x000fe4000fffe0ff */
[----:B------:R-:W-:Y:S02]  /*2630*/  UISETP.NE.AND UP2, UPT, UR36, UR43, UPT ;  /* 0x0000002b2400728c */ /* 0x000fe4000bf45270 */
[----:B------:R-:W-:Y:S01]  /*2640*/  UIADD3 UR26, UPT, UPT, UR22, 0x1, URZ ;  /* 0x00000001161a7890 */ /* 0x000fe2000fffe0ff */
[----:B------:R-:W-:Y:S01]  /*2650*/  UMOV UR44, 0x0 ;  /* 0x00000000002c7882 */ /* 0x000fe20000000000 */
[----:B------:R-:W-:Y:S01]  /*2660*/  UMOV UR45, 0x10000000 ;  /* 0x10000000002d7882 */ /* 0x000fe20000000000 */
[----:B------:R-:W-:Y:S01]  /*2670*/  UMOV UR10, UR19 ;  /* 0x00000013000a7c82 */ /* 0x000fe20008000000 */
[----:B------:R-:W-:Y:S01]  /*2680*/  UMOV UR17, UR9 ;  /* 0x0000000900117c82 */ /* 0x000fe20008000000 */
[----:B------:R3:W-:Y:S04]  /*2690*/  UTMALDG.5D.IM2COL.2CTA [UR8], [UR34], UR7, desc[UR44] ;  /* 0x00002c08220073b4 */ /* 0x0007e80008261007 */
[----:B------:R-:W-:Y:S04]  /*26a0*/  @UP2 UIADD3 UR29, UPT, UPT, UR21, URZ, URZ ;  /* 0x000000ff151d2290 */ /* 0x000fe8000fffe0ff */
[----:B------:R-:W-:Y:S01]  /*26b0*/  UISETP.NE.AND UP1, UPT, UR29, UR40, UPT ;  /* 0x000000281d00728c */ /* 0x000fe2000bf25270 */
[----:B------:R4:W-:Y:S10]  /*26c0*/  UTMALDG.5D.2CTA [UR16], [UR32], desc[UR44] ;  /* 0x00002c10200075b4 */ /* 0x0009f40008221000 */
[----:B------:R-:W-:Y:S04]  /*26d0*/  @UP1 UIADD3 UR26, UPT, UPT, UR22, URZ, URZ ;  /* 0x000000ff161a1290 */ /* 0x000fe8000fffe0ff */
[----:B------:R-:W-:Y:S02]  /*26e0*/  UISETP.NE.AND UP0, UPT, UR26, UR41, UPT ;  /* 0x000000291a00728c */ /* 0x000fe4000bf05270 */
[----:B---3--:R-:W-:Y:S09]  /*26f0*/  UIADD3 UR8, UPT, UPT, UR28, 0x1, URZ ;  /* 0x000000011c087890 */ /* 0x008ff2000fffe0ff */
[----:B------:R-:W-:Y:S02]  /*2700*/  @UP0 UIADD3 UR8, UPT, UPT, UR28, URZ, URZ ;  /* 0x000000ff1c080290 */ /* 0x000fe4000fffe0ff */
[----:B------:R-:W-:Y:S02]  /*2710*/  UIADD3 UR7, UPT, UPT, UR37, -0x1, URZ ;  /* 0xffffffff25077890 */ /* 0x000fe4000fffe0ff */
[----:B----4-:R-:W-:Y:S02]  /*2720*/  USEL UR22, UR26, URZ, UP0 ;  /* 0x000000ff1a167287 */ /* 0x010fe40008000000 */
[----:B------:R-:W-:Y:S02]  /*2730*/  UISETP.GT.U32.AND UP0, UPT, UR37, 0x1, UPT ;  /* 0x000000012500788c */ /* 0x000fe4000bf04070 */
[----:B------:R-:W-:Y:S02]  /*2740*/  USEL UR20, UR36, URZ, UP2 ;  /* 0x000000ff24147287 */ /* 0x000fe40009000000 */
[----:B------:R-:W-:Y:S01]  /*2750*/  USEL UR21, UR29, URZ, UP1 ;  /* 0x000000ff1d157287 */ /* 0x000fe20008800000 */
[----:B------:R-:W-:Y:S01]  /*2760*/  UMOV UR37, UR7 ;  /* 0x0000000700257c82 */ /* 0x000fe20008000000 */
[----:B------:R-:W-:Y:S01]  /*2770*/  UMOV UR7, UR31 ;  /* 0x0000001f00077c82 */ /* 0x000fe20008000000 */
[----:B------:R-:W-:Y:S02]  /*2780*/  UMOV UR28, UR8 ;  /* 0x00000008001c7c82 */ /* 0x000fe40008000000 */
[----:B-1----:R-:W-:Y:S07]  /*2790*/  BRA.U UP0, `(.L_x_36) ;  /* 0xfffffff900f87547 */ /* 0x002fee000b83ffff */
.L_x_30:
[----:B------:R-:W-:Y:S01]  /*27a0*/  SHF.L.U32 R3, R2, 0x1f, RZ ;  /* 0x0000001f02037819 */ /* 0x000fe200000006ff */
[----:B------:R-:W-:-:S03]  /*27b0*/  NOP ;  /* 0x0000000000007918 */ /* 0x000fc60000000000 */
[----:B--2---:R-:W2:Y:S02]  /*27c0*/  SYNCS.PHASECHK.TRANS64.TRYWAIT P0, [UR30+0x130], R3 ;  /* 0x00013003ff0075a7 */ /* 0x004ea4000800111e */
[----:B--2---:R-:W-:Y:S05]  /*27d0*/  @!P0 BRA `(.L_x_37) ;  /* 0x0000007400688947 */ /* 0x004fea0003800000 */
.L_x_133:
[----:B------:R-:W2:Y:S01]  /*27e0*/  LDS.128 R4, [UR30+0x170] ;  /* 0x0001701eff047984 */ /* 0x000ea20008000c00 */
[----:B------:R-:W-:Y:S02]  /*27f0*/  UIADD3 UR4, UPT, UPT, UR30, 0x138, URZ ;  /* 0x000001381e047890 */ /* 0x000fe4000fffe0ff */
[----:B------:R-:W-:Y:S01]  /*2800*/  UISETP.GE.AND UP0, UPT, UR39, 0x1, UPT ;  /* 0x000000012700788c */ /* 0x000fe2000bf06270 */
[----:B------:R-:W-:Y:S01]  /*2810*/  @!PT LDS RZ, [RZ] ;  /* 0x00000000fffff984 */ /* 0x000fe20000000800 */
[----:B------:R-:W-:Y:S01]  /*2820*/  @!PT LDS RZ, [RZ] ;  /* 0x00000000fffff984 */ /* 0x000fe20000000800 */
[----:B------:R-:W-:Y:S01]  /*2830*/  @!PT LDS RZ, [RZ] ;  /* 0x00000000fffff984 */ /* 0x000fe20000000800 */
[----:B------:R-:W-:Y:S01]  /*2840*/  @!PT LDS RZ, [RZ] ;  /* 0x00000000fffff984 */ /* 0x000fe20000000800 */
[----:B------:R3:W-:Y:S06]  /*2850*/  MEMBAR.ALL.CTA ;  /* 0x0000000000007992 */ /* 0x0007ec0000008000 */
[----:B---3--:R-:W3:Y:S01]  /*2860*/  FENCE.VIEW.ASYNC.S ;  /* 0x00000000000073c6 */ /* 0x008ee20000000000 */
[----:B------:R-:W-:-:S09]  /*2870*/  UPRMT UR4, URZ, 0x654, UR4 ;  /* 0x00000654ff047896 */ /* 0x000fd20008000004 */
[----:B---3--:R-:W-:Y:S01]  /*2880*/  SYNCS.ARRIVE.TRANS64.RED.A1T0 RZ, [UR4], RZ ;  /* 0x000000ffffff79a7 */ /* 0x008fe20008100404 */
[----:B--2---:R-:W-:-:S13]  /*2890*/  LOP3.LUT P0, RZ, R6, 0x1, RZ, 0xc0, !PT ;  /* 0x0000000106ff7812 */ /* 0x004fda000780c0ff */
[----:B------:R-:W-:Y:S01]  /*28a0*/  VOTEU.ANY UP1, P0 ;  /* 0x0000000000ff7886 */ /* 0x000fe20000020100 */
[----:B------:R-:W-:-:S13]  /*28b0*/  PLOP3.LUT P0, PT, PT, PT, UP1, 0x80, 0x8 ;  /* 0x000000000008781c */ /* 0x000fda0003f0f018 */
[----:B-1----:R-:W-:Y:S02]  /*28c0*/  @P0 MOV R0, R4 ;  /* 0x0000000400000202 */ /* 0x002fe40000000f00 */
[----:B------:R-:W-:Y:S02]  /*28d0*/  @P0 LOP3.LUT R4, R5, 0xffff, RZ, 0xc0, !PT ;  /* 0x0000ffff05040812 */ /* 0x000fe400078ec0ff */
[----:B------:R-:W-:Y:S02]  /*28e0*/  @P0 R2UR UR6, R0 ;  /* 0x00000000000602ca */ /* 0x000fe400000e0000 */
[----:B------:R-:W-:-:S11]  /*28f0*/  @P0 R2UR UR5, R4 ;  /* 0x00000000040502ca */ /* 0x000fd600000e0000 */
[----:B------:R-:W-:Y:S02]  /*2900*/  @UP1 UMOV UR50, UR6 ;  /* 0x0000000600321c82 */ /* 0x000fe40008000000 */
[----:B------:R-:W-:Y:S01]  /*2910*/  @UP1 UMOV UR48, UR5 ;  /* 0x0000000500301c82 */ /* 0x000fe20008000000 */
[----:B------:R-:W-:Y:S05]  /*2920*/  BRA.U !UP0, `(.L_x_38) ;  /* 0x0000000108d47547 */ /* 0x000fea000b800000 */
[----:B------:R-:W1:Y:S01]  /*2930*/  LDCU.128 UR16, c[0x0][0xc10] ;  /* 0x00018200ff1077ac */ /* 0x000e620008000c00 */
[----:B------:R-:W2:Y:S01]  /*2940*/  LDCU UR20, c[0x0][0xc20] ;  /* 0x00018400ff1477ac */ /* 0x000ea20008000800 */
[----:B------:R-:W3:Y:S01]  /*2950*/  LDCU UR13, c[0x0][0xc0c] ;  /* 0x00018180ff0d77ac */ /* 0x000ee20008000800 */
[----:B------:R-:W4:Y:S01]  /*2960*/  LDCU.64 UR14, c[0x0][0xc28] ;  /* 0x00018500ff0e77ac */ /* 0x000f220008000a00 */
[----:B------:R-:W-:Y:S02]  /*2970*/  UISETP.NE.AND UP3, UPT, UR39, 0x1, UPT ;  /* 0x000000012700788c */ /* 0x000fe4000bf65270 */
[----:B-1----:R-:W-:Y:S02]  /*2980*/  UIMAD.WIDE.U32 UR4, UR53, UR19, URZ ;  /* 0x00000013350472a5 */ /* 0x002fe4000f8e00ff */
[----:B------:R-:W-:Y:S02]  /*2990*/  UIMAD.WIDE.U32 UR6, UR54, UR16, URZ ;  /* 0x00000010360672a5 */ /* 0x000fe4000f8e00ff */
[----:B------:R-:W-:-:S02]  /*29a0*/  UISETP.NE.AND UP0, UPT, UR18, 0x1, UPT ;  /* 0x000000011200788c */ /* 0x000fc4000bf05270 */
[----:B------:R-:W-:Y:S01]  /*29b0*/  UIMAD.WIDE.U32 UR10, UR48, UR19, URZ ;  /* 0x00000013300a72a5 */ /* 0x000fe2000f8e00ff */
[----:B------:R-:W-:Y:S01]  /*29c0*/  UMOV UR4, UR5 ;  /* 0x0000000500047c82 */ /* 0x000fe20008000000 */
[----:B---3--:R-:W-:Y:S02]  /*29d0*/  UISETP.NE.AND UP2, UPT, UR13, 0x1, UPT ;  /* 0x000000010d00788c */ /* 0x008fe4000bf45270 */
[----:B--2---:R-:W-:Y:S02]  /*29e0*/  USHF.R.U32.HI UR5, URZ, UR20, UR4 ;  /* 0x00000014ff057299 */ /* 0x004fe40008011604 */
[----:B------:R-:W-:Y:S01]  /*29f0*/  UIMAD.WIDE.U32 UR8, UR50, UR16, URZ ;  /* 0x00000010320872a5 */ /* 0x000fe2000f8e00ff */
[----:B------:R-:W-:Y:S01]  /*2a00*/  UMOV UR4, UR7 ;  /* 0x0000000700047c82 */ /* 0x000fe20008000000 */
[----:B------:R-:W-:Y:S02]  /*2a10*/  USEL UR5, UR53, UR5, !UP0 ;  /* 0x0000000535057287 */ /* 0x000fe4000c000000 */
[----:B------:R-:W-:-:S02]  /*2a20*/  USHF.R.U32.HI UR4, URZ, UR17, UR4 ;  /* 0x00000011ff047299 */ /* 0x000fc40008011604 */
[----:B----4-:R-:W-:Y:S02]  /*2a30*/  UIMAD.WIDE.U32 UR6, UR5, UR14, URZ ;  /* 0x0000000e050672a5 */ /* 0x010fe4000f8e00ff */
[----:B------:R-:W-:Y:S01]  /*2a40*/  USEL UR12, UR54, UR4, !UP2 ;  /* 0x00000004360c7287 */ /* 0x000fe2000d000000 */
[----:B------:R-:W-:Y:S02]  /*2a50*/  UMOV UR8, UR9 ;  /* 0x0000000900087c82 */ /* 0x000fe40008000000 */
[----:B------:R-:W-:Y:S01]  /*2a60*/  UMOV UR4, UR11 ;  /* 0x0000000b00047c82 */ /* 0x000fe20008000000 */
[----:B------:R-:W-:Y:S01]  /*2a70*/  UIMAD.WIDE.U32 UR10, UR12, UR14, URZ ;  /* 0x0000000e0c0a72a5 */ /* 0x000fe2000f8e00ff */
[----:B------:R-:W-:Y:S01]  /*2a80*/  UMOV UR6, UR7 ;  /* 0x0000000700067c82 */ /* 0x000fe20008000000 */
[----:B------:R-:W-:Y:S02]  /*2a90*/  USHF.R.U32.HI UR4, URZ, UR20, UR4 ;  /* 0x00000014ff047299 */ /* 0x000fe40008011604 */
[----:B------:R-:W-:-:S02]  /*2aa0*/  @UP3 USHF.R.U32.HI UR5, URZ, UR15, UR6 ;  /* 0x0000000fff053299 */ /* 0x000fc40008011606 */
[----:B------:R-:W-:Y:S01]  /*2ab0*/  USHF.R.U32.HI UR17, URZ, UR17, UR8 ;  /* 0x00000011ff117299 */ /* 0x000fe20008011608 */
[----:B------:R-:W-:Y:S01]  /*2ac0*/  UMOV UR6, UR11 ;  /* 0x0000000b00067c82 */ /* 0x000fe20008000000 */
[----:B------:R-:W-:Y:S02]  /*2ad0*/  USEL UR4, UR48, UR4, !UP0 ;  /* 0x0000000430047287 */ /* 0x000fe4000c000000 */
[----:B------:R-:W-:Y:S02]  /*2ae0*/  @UP3 USHF.R.U32.HI UR12, URZ, UR15, UR6 ;  /* 0x0000000fff0c3299 */ /* 0x000fe40008011606 */
[----:B------:R-:W-:Y:S02]  /*2af0*/  UIMAD UR6, UR39, UR5, URZ ;  /* 0x00000005270672a4 */ /* 0x000fe4000f8e02ff */
[----:B------:R-:W-:Y:S02]  /*2b00*/  USEL UR5, UR50, UR17, !UP2 ;  /* 0x0000001132057287 */ /* 0x000fe4000d000000 */
[----:B------:R-:W-:-:S02]  /*2b10*/  UIMAD UR8, UR39, UR12, URZ ;  /* 0x0000000c270872a4 */ /* 0x000fc4000f8e02ff */
[----:B------:R-:W-:Y:S02]  /*2b20*/  UISETP.GE.AND UP0, UPT, UR4, UR6, UPT ;  /* 0x000000060400728c */ /* 0x000fe4000bf06270 */
[----:B------:R-:W-:Y:S02]  /*2b30*/  UIMAD.WIDE.U32 UR6, UR4, UR14, URZ ;  /* 0x0000000e040672a5 */ /* 0x000fe4000f8e00ff */
[----:B------:R-:W-:Y:S02]  /*2b40*/  UISETP.GE.OR UP0, UPT, UR5, UR8, UP0 ;  /* 0x000000080500728c */ /* 0x000fe40008706670 */
[----:B------:R-:W-:Y:S02]  /*2b50*/  UIMAD.WIDE.U32 UR8, UR5, UR14, URZ ;  /* 0x0000000e050872a5 */ /* 0x000fe4000f8e00ff */
[----:B------:R-:W-:Y:S01]  /*2b60*/  UIADD3 UR10, UPT, UPT, -UR4, URZ, URZ ;  /* 0x000000ff040a7290 */ /* 0x000fe2000fffe1ff */
[----:B------:R-:W-:Y:S02]  /*2b70*/  UMOV UR6, UR7 ;  /* 0x0000000700067c82 */ /* 0x000fe40008000000 */
[----:B------:R-:W-:-:S02]  /*2b80*/  USHF.R.U32.HI UR6, URZ, UR15, UR6 ;  /* 0x0000000fff067299 */ /* 0x000fc40008011606 */
[----:B------:R-:W-:Y:S02]  /*2b90*/  UIMAD UR10, UR18, UR10, UR48 ;  /* 0x0000000a120a72a4 */ /* 0x000fe4000f8e0230 */
[----:B------:R-:W-:Y:S01]  /*2ba0*/  USEL UR6, UR4, UR6, !UP3 ;  /* 0x0000000604067287 */ /* 0x000fe2000d800000 */
[----:B------:R-:W-:Y:S01]  /*2bb0*/  @!UP0 UMOV UR7, UR9 ;  /* 0x0000000900078c82 */ /* 0x000fe20008000000 */
[----:B------:R-:W-:Y:S02]  /*2bc0*/  UIADD3 UR9, UPT, UPT, -UR5, URZ, URZ ;  /* 0x000000ff05097290 */ /* 0x000fe4000fffe1ff */
[----:B------:R-:W-:Y:S02]  /*2bd0*/  @!UP0 USHF.R.U32.HI UR7, URZ, UR15, UR7 ;  /* 0x0000000fff078299 */ /* 0x000fe40008011607 */
[----:B------:R-:W-:Y:S02]  /*2be0*/  UIADD3 UR8, UPT, UPT, -UR6, URZ, URZ ;  /* 0x000000ff06087290 */ /* 0x000fe4000fffe1ff */
[----:B------:R-:W-:-:S02]  /*2bf0*/  @!UP0 USEL UR7, UR5, UR7, !UP3 ;  /* 0x0000000705078287 */ /* 0x000fc4000d800000 */
[----:B------:R-:W-:Y:S02]  /*2c00*/  UIMAD UR8, UR39, UR8, UR4 ;  /* 0x00000008270872a4 */ /* 0x000fe4000f8e0204 */
[----:B------:R-:W-:Y:S02]  /*2c10*/  @!UP0 UIADD3 UR6, UPT, UPT, UR6, -UR7, URZ ;  /* 0x8000000706068290 */ /* 0x000fe4000fffe0ff */
[----:B------:R-:W-:Y:S02]  /*2c20*/  @!UP0 UIMAD UR7, UR8, UR12, UR7 ;  /* 0x0000000c080782a4 */ /* 0x000fe4000f8e0207 */
[----:B------:R-:W-:Y:S02]  /*2c30*/  @!UP0 UIMAD UR4, UR39, UR6, UR5 ;  /* 0x00000006270482a4 */ /* 0x000fe4000f8e0205 */
[----:B------:R-:W-:Y:S02]  /*2c40*/  UIMAD UR6, UR13, UR9, UR50 ;  /* 0x000000090d0672a4 */ /* 0x000fe4000f8e0232 */
[----:B------:R-:W-:Y:S01]  /*2c50*/  UIMAD UR48, UR4, UR18, UR10 ;  /* 0x00000012043072a4 */ /* 0x000fe2000f8e020a */
[----:B------:R-:W-:-:S02]  /*2c60*/  @!UP0 UMOV UR5, UR7 ;  /* 0x0000000700058c82 */ /* 0x000fc40008000000 */
[----:B------:R-:W-:-:S12]  /*2c70*/  UIMAD UR50, UR5, UR13, UR6 ;  /* 0x0000000d053272a4 */ /* 0x000fd8000f8e0206 */
.L_x_38:
[----:B------:R-:W1:Y:S02]  /*2c80*/  LDCU UR4, c[0x0][0xc30] ;  /* 0x00018600ff0477ac */ /* 0x000e640008000800 */
[----:B-1----:R-:W-:-:S09]  /*2c90*/  UISETP.NE.AND UP0, UPT, UR4, 0x1, UPT ;  /* 0x000000010400788c */ /* 0x002fd2000bf05270 */
[----:B------:R-:W-:Y:S05]  /*2ca0*/  BRA.U UP0, `(.L_x_39) ;  /* 0x0000000100447547 */ /* 0x000fea000b800000 */
[----:B------:R-:W1:Y:S01]  /*2cb0*/  LDCU.128 UR8, c[0x0][0xc10] ;  /* 0x00018200ff0877ac */ /* 0x000e620008000c00 */
[----:B------:R-:W2:Y:S01]  /*2cc0*/  LDCU UR12, c[0x0][0xc0c] ;  /* 0x00018180ff0c77ac */ /* 0x000ea20008000800 */
[----:B------:R-:W3:Y:S01]  /*2cd0*/  LDCU UR13, c[0x0][0xc20] ;  /* 0x00018400ff0d77ac */ /* 0x000ee20008000800 */
[----:B-1----:R-:W-:Y:S02]  /*2ce0*/  UIMAD.WIDE.U32 UR6, UR50, UR8, URZ ;  /* 0x00000008320672a5 */ /* 0x002fe4000f8e00ff */
[----:B------:R-:W-:Y:S02]  /*2cf0*/  UIMAD.WIDE.U32 UR4, UR48, UR11, URZ ;  /* 0x0000000b300472a5 */ /* 0x000fe4000f8e00ff */
[----:B--2---:R-:W-:Y:S02]  /*2d00*/  UISETP.NE.AND UP2, UPT, UR12, 0x1, UPT ;  /* 0x000000010c00788c */ /* 0x004fe4000bf45270 */
[----:B------:R-:W-:Y:S01]  /*2d10*/  UISETP.NE.AND UP0, UPT, UR10, 0x1, UPT ;  /* 0x000000010a00788c */ /* 0x000fe2000bf05270 */
[----:B------:R-:W-:-:S02]  /*2d20*/  UMOV UR6, UR7 ;  /* 0x0000000700067c82 */ /* 0x000fc40008000000 */
[----:B------:R-:W-:Y:S01]  /*2d30*/  UMOV UR4, UR5 ;  /* 0x0000000500047c82 */ /* 0x000fe20008000000 */
[----:B------:R-:W-:Y:S02]  /*2d40*/  USHF.R.U32.HI UR6, URZ, UR9, UR6 ;  /* 0x00000009ff067299 */ /* 0x000fe40008011606 */
[----:B---3--:R-:W-:Y:S02]  /*2d50*/  USHF.R.U32.HI UR4, URZ, UR13, UR4 ;  /* 0x0000000dff047299 */ /* 0x008fe40008011604 */
[----:B------:R-:W-:Y:S02]  /*2d60*/  USEL UR5, UR50, UR6, !UP2 ;  /* 0x0000000632057287 */ /* 0x000fe4000d000000 */
[----:B------:R-:W-:-:S04]  /*2d70*/  USEL UR4, UR48, UR4, !UP0 ;  /* 0x0000000430047287 */ /* 0x000fc8000c000000 */
[----:B------:R-:W-:Y:S02]  /*2d80*/  UIADD3 UR6, UPT, UPT, UR5, -UR4, URZ ;  /* 0x8000000405067290 */ /* 0x000fe4000fffe0ff */
[----:B------:R-:W-:Y:S02]  /*2d90*/  UIADD3 UR4, UPT, UPT, -UR5, UR4, URZ ;  /* 0x0000000405047290 */ /* 0x000fe4000fffe1ff */
[----:B------:R-:W-:Y:S02]  /*2da0*/  UIMAD UR48, UR6, UR10, UR48 ;  /* 0x0000000a063072a4 */ /* 0x000fe4000f8e0230 */
[----:B------:R-:W-:-:S12]  /*2db0*/  UIMAD UR50, UR4, UR12, UR50 ;  /* 0x0000000c043272a4 */ /* 0x000fd8000f8e0232 */
.L_x_39:
[----:B------:R-:W-:Y:S01]  /*2dc0*/  R2UR UR5, R176 ;  /* 0x00000000b00572ca */ /* 0x000fe200000e0000 */
[----:B------:R-:W-:Y:S01]  /*2dd0*/  UMOV UR36, UR42 ;  /* 0x0000002a00247c82 */ /* 0x000fe20008000000 */
[----:B------:R-:W-:Y:S02]  /*2de0*/  R2UR UR4, R175 ;  /* 0x00000000af0472ca */ /* 0x000fe400000e0000 */
[----:B------:R-:W-:Y:S02]  /*2df0*/  PLOP3.LUT P1, PT, PT, PT, PT, 0x80, 0x8 ;  /* 0x000000000008781c */ /* 0x000fe40003f2f070 */
[----:B------:R-:W-:-:S07]  /*2e00*/  LOP3.LUT R2, R2, 0x1, RZ, 0x3c, !PT ;  /* 0x0000000102027812 */ /* 0x000fce00078e3cff */
[----:B------:R-:W-:Y:S02]  /*2e10*/  UIADD3 UR51, UPT, UPT, UR50, UR5, URZ ;  /* 0x0000000532337290 */ /* 0x000fe4000fffe0ff */
[----:B------:R-:W-:Y:S01]  /*2e20*/  UIADD3 UR24, UPT, UPT, UR48, UR4, URZ ;  /* 0x0000000430187290 */ /* 0x000fe2000fffe0ff */
[----:B------:R-:W-:Y:S11]  /*2e30*/  BRA.U UP1, `(.L_x_40) ;  /* 0xffffffe901a47547 */ /* 0x000ff6000b83ffff */
[----:B------:R-:W-:Y:S01]  /*2e40*/  UIADD3 UR30, UPT, UPT, UR30, 0x80, URZ ;  /* 0x000000801e1e7890 */ /* 0x000fe2000fffe0ff */
[----:B------:R-:W-:-:S03]  /*2e50*/  MOV R3, UR27 ;  /* 0x0000001b00037c02 */ /* 0x000fc60008000f00 */
[----:B------:R-:W-:Y:S01]  /*2e60*/  ULEA UR4, UR31, UR30, 0x3 ;  /* 0x0000001e1f047291 */ /* 0x000fe2000f8e18ff */
[----:B------:R-:W-:-:S08]  /*2e70*/  SHF.L.U32 R3, R3, 0x1f, RZ ;  /* 0x0000001f03037819 */ /* 0x000fd000000006ff */
[----:B------:R-:W1:Y:S02]  /*2e80*/  SYNCS.PHASECHK.TRANS64.TRYWAIT P0, [UR4], R3 ;  /* 0x00000003ff0075a7 */ /* 0x000e640008001104 */
[----:B-1----:R-:W-:Y:S05]  /*2e90*/  @!P0 BRA `(.L_x_41) ;  /* 0x0000006c00d08947 */ /* 0x002fea0003800000 */
.L_x_135:
[----:B------:R-:W-:-:S04]  /*2ea0*/  UIADD3 UR4, UPT, UPT, UR31, 0x1, URZ ;  /* 0x000000011f047890 */ /* 0x000fc8000fffe0ff */
[----:B------:R-:W-:-:S04]  /*2eb0*/  UISETP.NE.AND UP0, UPT, UR4, 0x10, UPT ;  /* 0x000000100400788c */ /* 0x000fc8000bf05270 */
[----:B------:R-:W-:Y:S02]  /*2ec0*/  USEL UR5, URZ, 0x1, UP0 ;  /* 0x00000001ff057887 */ /* 0x000fe40008000000 */
[----:B------:R-:W-:Y:S02]  /*2ed0*/  USEL UR4, UR4, URZ, UP0 ;  /* 0x000000ff04047287 */ /* 0x000fe40008000000 */
[----:B------:R-:W-:Y:S02]  /*2ee0*/  ULOP3.LUT UR6, UR27, UR5, URZ, 0x3c, !UPT ;  /* 0x000000051b067292 */ /* 0x000fe4000f8e3cff */
[----:B------:R-:W-:-:S04]  /*2ef0*/  ULEA UR5, UR4, UR30, 0x3 ;  /* 0x0000001e04057291 */ /* 0x000fc8000f8e18ff */
[----:B-1----:R-:W-:-:S04]  /*2f00*/  MOV R3, UR6 ;  /* 0x0000000600037c02 */ /* 0x002fc80008000f00 */
[----:B------:R-:W-:-:S04]  /*2f10*/  SHF.L.U32 R3, R3, 0x1f, RZ ;  /* 0x0000001f03037819 */ /* 0x000fc800000006ff */
[----:B------:R-:W1:Y:S02]  /*2f20*/  SYNCS.PHASECHK.TRANS64.TRYWAIT P0, [UR5], R3 ;  /* 0x00000003ff0075a7 */ /* 0x000e640008001105 */
[----:B-1----:R-:W-:Y:S05]  /*2f30*/  @!P0 BRA `(.L_x_42) ;  /* 0x0000006c00c08947 */ /* 0x002fea0003800000 */
.L_x_137:
        /* <DEDUP_REMOVED lines=10> */
.L_x_139:
        /* <DEDUP_REMOVED lines=10> */
.L_x_141:
        /* <DEDUP_REMOVED lines=10> */
.L_x_143:
        /* <DEDUP_REMOVED lines=10> */
.L_x_145:
        /* <DEDUP_REMOVED lines=10> */
.L_x_147:
        /* <DEDUP_REMOVED lines=10> */
.L_x_149:
        /* <DEDUP_REMOVED lines=10> */
.L_x_151:
        /* <DEDUP_REMOVED lines=10> */
.L_x_153:
        /* <DEDUP_REMOVED lines=10> */
.L_x_155:
        /* <DEDUP_REMOVED lines=10> */
.L_x_157:
        /* <DEDUP_REMOVED lines=10> */
.L_x_159:
        /* <DEDUP_REMOVED lines=10> */
.L_x_161:
        /* <DEDUP_REMOVED lines=10> */
.L_x_163:
[----:B------:R-:W-:-:S04]  /*3760*/  UIADD3 UR4, UPT, UPT, UR4, 0x1, URZ ;  /* 0x0000000104047890 */ /* 0x000fc8000fffe0ff */
[----:B------:R-:W-:-:S04]  /*3770*/  UISETP.NE.AND UP0, UPT, UR4, 0x10, UPT ;  /* 0x000000100400788c */ /* 0x000fc8000bf05270 */
[----:B------:R-:W-:Y:S02]  /*3780*/  USEL UR5, URZ, 0x1, UP0 ;  /* 0x00000001ff057887 */ /* 0x000fe40008000000 */
[----:B------:R-:W-:Y:S02]  /*3790*/  USEL UR4, UR4, URZ, UP0 ;  /* 0x000000ff04047287 */ /* 0x000fe40008000000 */
[----:B------:R-:W-:Y:S02]  /*37a0*/  ULOP3.LUT UR5, UR6, UR5, URZ, 0x3c, !UPT ;  /* 0x0000000506057292 */ /* 0x000fe4000f8e3cff */
[----:B------:R-:W-:-:S04]  /*37b0*/  ULEA UR4, UR4, UR30, 0x3 ;  /* 0x0000001e04047291 */ /* 0x000fc8000f8e18ff */
[----:B------:R-:W-:Y:S02]  /*37c0*/  IMAD.U32 R2, RZ, RZ, UR5 ;  /* 0x00000005ff027e24 */ /* 0x000fe4000f8e00ff */
[----:B-1----:R-:W-:-:S03]  /*37d0*/  MOV R0, UR4 ;  /* 0x0000000400007c02 */ /* 0x002fc60008000f00 */
[----:B------:R-:W-:-:S07]  /*37e0*/  SHF.L.U32 R3, R2, 0x1f, RZ ;  /* 0x0000001f02037819 */ /* 0x000fce00000006ff */
.L_x_56:
[----:B-1----:R1:W2:Y:S02]  /*37f0*/  SYNCS.PHASECHK.TRANS64.TRYWAIT P0, [R0+URZ], R3 ;  /* 0x00000003000075a7 */ /* 0x0022a400080011ff */
[----:B--2---:R-:W-:Y:S05]  /*3800*/  @!P0 NANOSLEEP.SYNCS 0x989680 ;  /* 0x009896800000895d */ /* 0x004fea0003900000 */
[----:B------:R-:W2:Y:S02]  /*3810*/  @!P0 SYNCS.PHASECHK.TRANS64 P0, [R0+URZ], R3 ;  /* 0x00000003000085a7 */ /* 0x000ea400080010ff */
[----:B--2---:R-:W-:Y:S05]  /*3820*/  @P0 EXIT ;  /* 0x000000000000094d */ /* 0x004fea0003800000 */
[----:B------:R-:W-:Y:S05]  /*3830*/  BRA `(.L_x_56) ;  /* 0xfffffffc00ec7947 */ /* 0x000fea000383ffff */
.L_x_22:
[----:B------:R-:W-:-:S04]  /*3840*/  UISETP.NE.AND UP0, UPT, UR45, URZ, UPT ;  /* 0x000000ff2d00728c */ /* 0x000fc8000bf05270 */
[----:B------:R-:W-:-:S09]  /*3850*/  UISETP.NE.OR UP0, UPT, UR18, 0x1, UP0 ;  /* 0x000000011200788c */ /* 0x000fd20008705670 */
[----:B------:R-:W-:Y:S05]  /*3860*/  BRA.U UP0, `(.L_x_57) ;  /* 0x0000000100b07547 */ /* 0x000fea000b800000 */
[----:B------:R-:W-:Y:S01]  /*3870*/  UMOV UR4, 0x400 ;  /* 0x0000040000047882 */ /* 0x000fe20000000000 */
[----:B------:R-:W-:Y:S01]  /*3880*/  HFMA2 R2, -RZ, RZ, 0, 5.9604644775390625e-08 ;  /* 0x00000001ff027431 */ /* 0x000fe200000001ff */
[----:B------:R-:W-:Y:S01]  /*3890*/  ULEA UR4, UR45, UR4, 0x18 ;  /* 0x000000042d047291 */ /* 0x000fe2000f8ec0ff */
[----:B------:R-:W-:Y:S01]  /*38a0*/  ISETP.GE.U32.AND P0, PT, R3, 0x2, PT ;  /* 0x000000020300780c */ /* 0x000fe20003f06070 */
[----:B------:R-:W-:Y:S02]  /*38b0*/  IMAD.MOV.U32 R8, RZ, RZ, RZ ;  /* 0x000000ffff087224 */ /* 0x000fe400078e00ff */
[----:B------:R-:W-:Y:S02]  /*38c0*/  UIADD3 UR5, UPT, UPT, UR4, 0x138, URZ ;  /* 0x0000013804057890 */ /* 0x000fe4000fffe0ff */
[----:B------:R-:W-:Y:S02]  /*38d0*/  UIADD3 UR8, UPT, UPT, UR4, 0x130, URZ ;  /* 0x0000013004087890 */ /* 0x000fe4000fffe0ff */
[----:B------:R-:W-:-:S12]  /*38e0*/  UPRMT UR5, URZ, 0x654, UR5 ;  /* 0x00000654ff057896 */ /* 0x000fd80008000005 */
.L_x_60:
[----:B------:R-:W-:Y:S01]  /*38f0*/  SHF.L.U32 R7, R2, 0x1f, RZ ;  /* 0x0000001f02077819 */ /* 0x000fe200000006ff */
[----:B------:R-:W-:Y:S02]  /*3900*/  IMAD.U32 R4, RZ, RZ, UR8 ;  /* 0x00000008ff047e24 */ /* 0x000fe4000f8e00ff */
[----:B------:R-:W-:Y:S01]  /*3910*/  @!P0 IMAD.MOV.U32 R5, RZ, RZ, 0x10 ;  /* 0x00000010ff058424 */ /* 0x000fe200078e00ff */
[----:B------:R-:W2:Y:S02]  /*3920*/  SYNCS.PHASECHK.TRANS64.TRYWAIT P1, [UR4+0x138], R7 ;  /* 0x00013807ff0075a7 */ /* 0x000ea40008021104 */
[----:B------:R-:W-:-:S04]  /*3930*/  PRMT R9, R3, 0x654, R4 ;  /* 0x0000065403097816 */ /* 0x000fc80000000004 */
[----:B------:R-:W-:Y:S01]  /*3940*/  SEL R0, R9, R0, !P0 ;  /* 0x0000000009007207 */ /* 0x000fe20004000000 */
[----:B--2---:R-:W-:Y:S06]  /*3950*/  @!P1 BRA `(.L_x_58) ;  /* 0x0000006800889947 */ /* 0x004fec0003800000 */
.L_x_165:
[----:B------:R-:W-:Y:S01]  /*3960*/  UIADD3 UR6, UPT, UPT, UR4, 0x170, URZ ;  /* 0x0000017004067890 */ /* 0x000fe2000fffe0ff */
[----:B------:R3:W-:Y:S01]  /*3970*/  @!P0 SYNCS.ARRIVE.TRANS64.RED RZ, [R0+URZ], R5 ;  /* 0x0000000500ff89a7 */ /* 0x0007e200080004ff */
[----:B------:R-:W-:Y:S01]  /*3980*/  UIADD3 UR7, UPT, UPT, UR4, 0x130, URZ ;  /* 0x0000013004077890 */ /* 0x000fe2000fffe0ff */
[----:B------:R-:W-:-:S08]  /*3990*/  LOP3.LUT R2, R2, 0x1, RZ, 0x3c, !PT ;  /* 0x0000000102027812 */ /* 0x000fd000078e3cff */
[----:B------:R-:W-:Y:S06]  /*39a0*/  UGETNEXTWORKID.BROADCAST [UR6], [UR7] ;  /* 0x00000000060073ca */ /* 0x000fec0008000100 */
[----:B---3--:R-:W-:-:S04]  /*39b0*/  SHF.L.U32 R5, R8, 0x1f, RZ ;  /* 0x0000001f08057819 */ /* 0x008fc800000006ff */
[----:B------:R-:W3:Y:S02]  /*39c0*/  SYNCS.PHASECHK.TRANS64.TRYWAIT P1, [UR4+0x130], R5 ;  /* 0x00013005ff0075a7 */ /* 0x000ee40008021104 */
[----:B---3--:R-:W-:Y:S05]  /*39d0*/  @!P1 BRA `(.L_x_59) ;  /* 0x0000006800809947 */ /* 0x008fea0003800000 */
.L_x_167:
[----:B--2---:R-:W2:Y:S01]  /*39e0*/  LDS.128 R4, [UR4+0x170] ;  /* 0x00017004ff047984 */ /* 0x004ea20008000c00 */
[----:B------:R-:W-:Y:S01]  /*39f0*/  LOP3.LUT R8, R8, 0x1, RZ, 0x3c, !PT ;  /* 0x0000000108087812 */ /* 0x000fe200078e3cff */
[----:B------:R-:W-:Y:S01]  /*3a00*/  @!PT LDS RZ, [RZ] ;  /* 0x00000000fffff984 */ /* 0x000fe20000000800 */
[----:B------:R-:W-:Y:S01]  /*3a10*/  @!PT LDS RZ, [RZ] ;  /* 0x00000000fffff984 */ /* 0x000fe20000000800 */
[----:B------:R-:W-:Y:S01]  /*3a20*/  @!PT LDS RZ, [RZ] ;  /* 0x00000000fffff984 */ /* 0x000fe20000000800 */
[----:B------:R-:W-:Y:S01]  /*3a30*/  @!PT LDS RZ, [RZ] ;  /* 0x00000000fffff984 */ /* 0x000fe20000000800 */
[----:B------:R3:W-:Y:S06]  /*3a40*/  MEMBAR.ALL.CTA ;  /* 0x0000000000007992 */ /* 0x0007ec0000008000 */
[----:B---3--:R-:W3:Y:S02]  /*3a50*/  FENCE.VIEW.ASYNC.S ;  /* 0x00000000000073c6 */ /* 0x008ee40000000000 */
[----:B---3--:R-:W-:Y:S01]  /*3a60*/  SYNCS.ARRIVE.TRANS64.RED.A1T0 RZ, [UR5], RZ ;  /* 0x000000ffffff79a7 */ /* 0x008fe20008100405 */
[----:B--2---:R-:W-:-:S13]  /*3a70*/  LOP3.LUT P1, RZ, R6, 0x1, RZ, 0xc0, !PT ;  /* 0x0000000106ff7812 */ /* 0x004fda000782c0ff */
[----:B------:R-:W-:Y:S05]  /*3a80*/  @P1 BRA `(.L_x_60) ;  /* 0xfffffffc00981947 */ /* 0x000fea000383ffff */
[----:B------:R-:W-:-:S04]  /*3a90*/  SHF.L.U32 R0, R2, 0x1f, RZ ;  /* 0x0000001f02007819 */ /* 0x000fc800000006ff */
[----:B------:R-:W2:Y:S02]  /*3aa0*/  SYNCS.PHASECHK.TRANS64 P0, [UR4+0x138], R0 ;  /* 0x00013800ff0075a7 */ /* 0x000ea40008001004 */
[----:B-12---:R-:W-:Y:S05]  /*3ab0*/  @P0 EXIT ;  /* 0x000000000000094d */ /* 0x006fea0003800000 */
[----:B------:R-:W-:-:S07]  /*3ac0*/  MOV R0, UR4 ;  /* 0x0000000400007c02 */ /* 0x000fce0008000f00 */
.L_x_61:
[----:B-1----:R-:W-:-:S04]  /*3ad0*/  SHF.L.U32 R3, R2, 0x1f, RZ ;  /* 0x0000001f02037819 */ /* 0x002fc800000006ff */
[----:B------:R1:W2:Y:S03]  /*3ae0*/  SYNCS.PHASECHK.TRANS64.TRYWAIT P0, [R0+URZ+0x138], R3 ;  /* 0x00013803000075a7 */ /* 0x0002a600080011ff */
[----:B--2---:R-:W-:Y:S05]  /*3af0*/  @!P0 NANOSLEEP.SYNCS 0x989680 ;  /* 0x009896800000895d */ /* 0x004fea0003900000 */
[----:B------:R-:W2:Y:S02]  /*3b00*/  @!P0 SYNCS.PHASECHK.TRANS64 P0, [R0+URZ+0x138], R3 ;  /* 0x00013803000085a7 */ /* 0x000ea400080010ff */
[----:B--2---:R-:W-:Y:S05]  /*3b10*/  @P0 EXIT ;  /* 0x000000000000094d */ /* 0x004fea0003800000 */
[----:B------:R-:W-:Y:S05]  /*3b20*/  BRA `(.L_x_61) ;  /* 0xfffffffc00e87947 */ /* 0x000fea000383ffff */
.L_x_57:
[----:B------:R-:W-:Y:S05]  /*3b30*/  BRA.U UP4, `(.L_x_62) ;  /* 0x0000001104607547 */ /* 0x000fea000b800000 */
[----:B------:R-:W-:Y:S01]  /*3b40*/  UMOV UR5, 0x40 ;  /* 0x0000004000057882 */ /* 0x000fe20000000000 */
[----:B------:R-:W-:Y:S01]  /*3b50*/  NOP ;  /* 0x0000000000007918 */ /* 0x000fe20000000000 */
[----:B------:R-:W-:Y:S01]  /*3b60*/  ULEA UR5, UR45, UR5, 0x18 ;  /* 0x000000052d057291 */ /* 0x000fe2000f8ec0ff */
[----:B------:R-:W-:Y:S02]  /*3b70*/  UMOV UR6, 0x400 ;  /* 0x0000040000067882 */ /* 0x000fe40000000000 */
[----:B------:R-:W-:-:S06]  /*3b80*/  ULEA UR6, UR45, UR6, 0x18 ;  /* 0x000000062d067291 */ /* 0x000fcc000f8ec0ff */
[----:B------:R-:W2:Y:S02]  /*3b90*/  LDS.U8 R3, [UR5+0x1c] ;  /* 0x00001c05ff037984 */ /* 0x000ea40008000000 */
[----:B--2---:R-:W-:-:S13]  /*3ba0*/  ISETP.NE.AND P0, PT, R3, RZ, PT ;  /* 0x000000ff0300720c */ /* 0x004fda0003f05270 */
[----:B------:R-:W-:Y:S05]  /*3bb0*/  @P0 BRA `(.L_x_63) ;  /* 0x0000000400080947 */ /* 0x000fea0003800000 */
[----:B------:R-:W-:Y:S02]  /*3bc0*/  UISETP.NE.U32.AND UP1, UPT, UR31, 0x1, UPT ;  /* 0x000000011f00788c */ /* 0x000fe4000bf25070 */
[----:B------:R-:W-:-:S07]  /*3bd0*/  UIADD3 UR7, UPT, UPT, UR5, 0x8, URZ ;  /* 0x0000000805077890 */ /* 0x000fce000fffe0ff */
[----:B------:R-:W-:Y:S05]  /*3be0*/  BRA.U !UP1, `(.L_x_64) ;  /* 0x00000001099c7547 */ /* 0x000fea000b800000 */
[----:B------:R-:W-:Y:S01]  /*3bf0*/  ELECT P0, URZ, PT ;  /* 0x0000000000ff782f */ /* 0x000fe20003800000 */
[----:B------:R-:W-:-:S12]  /*3c00*/  BSSY B0, `(.L_x_64) ;  /* 0x0000025000007945 */ /* 0x000fd80003800000 */
[----:B------:R-:W-:Y:S05]  /*3c10*/  @!P0 BRA `(.L_x_65) ;  /* 0x00000000008c8947 */ /* 0x000fea0003800000 */
[----:B------:R-:W-:-:S05]  /*3c20*/  UMOV UR4, 0x10 ;  /* 0x0000001000047882 */ /* 0x000fca0000000000 */
[----:B------:R-:W-:Y:S04]  /*3c30*/  DEPBAR.LE SB2, 0x36 ;  /* 0x0000ad800000791a */ /* 0x000fe80000000000 */
[----:B------:R-:W2:Y:S02]  /*3c40*/  UTCATOMSWS.2CTA.FIND_AND_SET.ALIGN UP0, UR4, UR4 ;  /* 0x00000004000475e3 */ /* 0x000ea40008200800 */
[----:B--2---:R-:W-:Y:S01]  /*3c50*/  MOV R10, UR4 ;  /* 0x00000004000a7c02 */ /* 0x004fe20008000f00 */
[----:B------:R-:W-:Y:S06]  /*3c60*/  BRA.U UP0, `(.L_x_66) ;  /* 0x0000000100187547 */ /* 0x000fec000b800000 */
.L_x_67:
[----:B------:R-:W-:Y:S05]  /*3c70*/  NANOSLEEP 0x64 ;  /* 0x000000640000795d */ /* 0x000fea0003800000 */
[----:B------:R-:W-:-:S05]  /*3c80*/  UMOV UR4, 0x10 ;  /* 0x0000001000047882 */ /* 0x000fca0000000000 */
[----:B------:R-:W-:Y:S04]  /*3c90*/  DEPBAR.LE SB2, 0x36 ;  /* 0x0000ad800000791a */ /* 0x000fe80000000000 */
[----:B------:R-:W2:Y:S02]  /*3ca0*/  UTCATOMSWS.2CTA.FIND_AND_SET.ALIGN UP0, UR4, UR4 ;  /* 0x00000004000475e3 */ /* 0x000ea40008200800 */
[----:B--2---:R-:W-:Y:S01]  /*3cb0*/  MOV R10, UR4 ;  /* 0x00000004000a7c02 */ /* 0x004fe20008000f00 */
[----:B------:R-:W-:Y:S05]  /*3cc0*/  BRA.U !UP0, `(.L_x_67) ;  /* 0xfffffffd08e87547 */ /* 0x000fea000b83ffff */
.L_x_66:
[----:B------:R-:W2:Y:S01]  /*3cd0*/  LDS R6, [UR5+0x10] ;  /* 0x00001005ff067984 */ /* 0x000ea20008000800 */
[----:B------:R-:W-:Y:S01]  /*3ce0*/  IMAD.U32 R3, RZ, RZ, UR6 ;  /* 0x00000006ff037e24 */ /* 0x000fe2000f8e00ff */
[----:B------:R-:W-:-:S03]  /*3cf0*/  MOV R4, UR30 ;  /* 0x0000001e00047c02 */ /* 0x000fc60008000f00 */
[----:B------:R-:W-:Y:S01]  /*3d00*/  VIADD R3, R3, 0x180 ;  /* 0x0000018003037836 */ /* 0x000fe20000000000 */
[----:B--2---:R-:W-:-:S04]  /*3d10*/  SHF.L.U32 R6, R6, 0x1f, RZ ;  /* 0x0000001f06067819 */ /* 0x004fc800000006ff */
[----:B------:R-:W2:Y:S02]  /*3d20*/  SYNCS.PHASECHK.TRANS64.TRYWAIT P0, [UR5+0x8], R6 ;  /* 0x00000806ff0075a7 */ /* 0x000ea40008001105 */
[----:B--2---:R-:W-:Y:S05]  /*3d30*/  @P0 BRA `(.L_x_68) ;  /* 0x0000000000080947 */ /* 0x004fea0003800000 */
[----:B------:R-:W2:Y:S02]  /*3d40*/  SYNCS.PHASECHK.TRANS64.TRYWAIT P0, [UR5+0x8], R6 ;  /* 0x00000806ff0075a7 */ /* 0x000ea40008001105 */
[----:B--2---:R-:W-:Y:S05]  /*3d50*/  @!P0 BRA `(.L_x_69) ;  /* 0x0000006400b88947 */ /* 0x004fea0003800000 */
.L_x_68:
[----:B------:R-:W-:Y:S01]  /*3d60*/  PRMT R4, R4, 0x654, R3 ;  /* 0x0000065404047816 */ /* 0x000fe20000000003 */
[----:B------:R-:W-:Y:S01]  /*3d70*/  HFMA2 R3, -RZ, RZ, 0, 5.9604644775390625e-08 ;  /* 0x00000001ff037431 */ /* 0x000fe200000001ff */
[----:B------:R-:W-:Y:S01]  /*3d80*/  UPRMT UR4, UR30, 0x654, UR7 ;  /* 0x000006541e047896 */ /* 0x000fe20008000007 */
[----:B------:R-:W-:Y:S02]  /*3d90*/  IMAD.MOV.U32 R7, RZ, RZ, 0xffff ;  /* 0x0000ffffff077424 */ /* 0x000fe400078e00ff */
[----:B--2---:R-:W-:Y:S02]  /*3da0*/  IMAD.MOV.U32 R6, RZ, RZ, 0x4 ;  /* 0x00000004ff067424 */ /* 0x004fe400078e00ff */
[----:B------:R-:W-:Y:S01]  /*3db0*/  IMAD.SHL.U32 R9, R10, 0x20, RZ ;  /* 0x000000200a097824 */ /* 0x000fe200078e00ff */
[----:B------:R-:W-:Y:S02]  /*3dc0*/  MOV R5, UR4 ;  /* 0x0000000400057c02 */ /* 0x000fe40008000f00 */
[-C--:B------:R-:W-:Y:S01]  /*3dd0*/  SHF.L.U32 R8, R7, R10.reuse, RZ ;  /* 0x0000000a07087219 */ /* 0x080fe200000006ff */
[----:B------:R2:W-:Y:S01]  /*3de0*/  SYNCS.ARRIVE.TRANS64.RED RZ, [UR4], R6 ;  /* 0x00000006ffff79a7 */ /* 0x0005e20008000404 */
[----:B------:R-:W-:Y:S01]  /*3df0*/  SHF.L.U32 R7, R3, R10, RZ ;  /* 0x0000000a03077219 */ /* 0x000fe200000006ff */
[----:B------:R2:W-:Y:S04]  /*3e00*/  STS [UR6+0x180], R9 ;  /* 0x00018009ff007988 */ /* 0x0005e80008000806 */
[----:B------:R2:W-:Y:S04]  /*3e10*/  STAS [R4.64], R10 ;  /* 0x0000000a04007dbd */ /* 0x0005e8000c0008ff */
[----:B------:R2:W-:Y:S04]  /*3e20*/  ATOMS.OR RZ, [UR5+0x14], R8 ;  /* 0x00001408ffff798c */ /* 0x0005e8000b000005 */
[----:B------:R2:W-:Y:S04]  /*3e30*/  ATOMS.OR RZ, [UR5+0x18], R7 ;  /* 0x00001807ffff798c */ /* 0x0005e8000b000005 */
[----:B------:R2:W-:Y:S02]  /*3e40*/  ATOMS.XOR RZ, [UR5+0x10], R3 ;  /* 0x00001003ffff798c */ /* 0x0005e4000b800005 */
.L_x_65:
[----:B-1----:R-:W-:Y:S05]  /*3e50*/  BSYNC B0 ;  /* 0x0000000000007941 */ /* 0x002fea0003800000 */
.L_x_64:
[----:B------:R-:W-:Y:S05]  /*3e60*/  BRA.U UP1, `(.L_x_70) ;  /* 0x00000001016c7547 */ /* 0x000fea000b800000 */
[----:B------:R-:W-:-:S03]  /*3e70*/  UMOV UR4, 0xffffffff ;  /* 0xffffffff00047882 */ /* 0x000fc60000000000 */
[----:B------:R-:W-:Y:S05]  /*3e80*/  BRA.DIV UR4, `(.L_x_71) ;  /* 0x0000006604847947 */ /* 0x000fea000b800000 */
[----:B------:R-:W-:-:S13]  /*3e90*/  ELECT P0, URZ, PT ;  /* 0x0000000000ff782f */ /* 0x000fda0003800000 */
.L_x_170:
[----:B------:R-:W-:Y:S05]  /*3ea0*/  @!P0 BRA `(.L_x_70) ;  /* 0x00000000005c8947 */ /* 0x000fea0003800000 */
[----:B--2---:R-:W2:Y:S02]  /*3eb0*/  LDS R4, [UR5+0x10] ;  /* 0x00001005ff047984 */ /* 0x004ea40008000800 */
[----:B--2---:R-:W-:-:S04]  /*3ec0*/  SHF.L.U32 R4, R4, 0x1f, RZ ;  /* 0x0000001f04047819 */ /* 0x004fc800000006ff */
[----:B------:R-:W2:Y:S02]  /*3ed0*/  SYNCS.PHASECHK.TRANS64.TRYWAIT P0, [UR5+0x8], R4 ;  /* 0x00000804ff0075a7 */ /* 0x000ea40008001105 */
[----:B--2---:R-:W-:Y:S05]  /*3ee0*/  @P0 BRA `(.L_x_72) ;  /* 0x0000000000080947 */ /* 0x004fea0003800000 */
[----:B------:R-:W2:Y:S02]  /*3ef0*/  SYNCS.PHASECHK.TRANS64.TRYWAIT P0, [UR5+0x8], R4 ;  /* 0x00000804ff0075a7 */ /* 0x000ea40008001105 */
[----:B--2---:R-:W-:Y:S05]  /*3f00*/  @!P0 BRA `(.L_x_73) ;  /* 0x0000006400888947 */ /* 0x004fea0003800000 */
.L_x_72:
[----:B------:R-:W3:Y:S01]  /*3f10*/  LDS R6, [UR6+0x180] ;  /* 0x00018006ff067984 */ /* 0x000ee20008000800 */
[----:B--2---:R-:W-:Y:S02]  /*3f20*/  HFMA2 R3, -RZ, RZ, 0, 5.9604644775390625e-08 ;  /* 0x00000001ff037431 */ /* 0x004fe400000001ff */
[----:B------:R-:W-:Y:S01]  /*3f30*/  IMAD.MOV.U32 R4, RZ, RZ, 0xffff ;  /* 0x0000ffffff047424 */ /* 0x000fe200078e00ff */
[----:B------:R-:W-:Y:S01]  /*3f40*/  UPRMT UR4, UR30, 0x654, UR7 ;  /* 0x000006541e047896 */ /* 0x000fe20008000007 */
[----:B---3--:R-:W-:-:S03]  /*3f50*/  IMAD.SHL.U32 R5, R6, 0x20, RZ ;  /* 0x0000002006057824 */ /* 0x008fc600078e00ff */
[-C--:B------:R-:W-:Y:S02]  /*3f60*/  SHF.L.U32 R4, R4, R6.reuse, RZ ;  /* 0x0000000604047219 */ /* 0x080fe400000006ff */
[----:B------:R-:W-:Y:S01]  /*3f70*/  SHF.L.U32 R6, R3, R6, RZ ;  /* 0x0000000603067219 */ /* 0x000fe200000006ff */
[----:B------:R3:W-:Y:S04]  /*3f80*/  STS [UR6+0x180], R5 ;  /* 0x00018005ff007988 */ /* 0x0007e80008000806 */
[----:B------:R3:W-:Y:S04]  /*3f90*/  ATOMS.OR RZ, [UR5+0x14], R4 ;  /* 0x00001404ffff798c */ /* 0x0007e8000b000005 */
[----:B------:R3:W-:Y:S01]  /*3fa0*/  ATOMS.OR RZ, [UR5+0x18], R6 ;  /* 0x00001806ffff798c */ /* 0x0007e2000b000005 */
[----:B------:R-:W-:Y:S03]  /*3fb0*/  SYNCS.ARRIVE.TRANS64.RED.A1T0 RZ, [UR4], RZ ;  /* 0x000000ffffff79a7 */ /* 0x000fe60008100404 */
[----:B------:R3:W-:Y:S01]  /*3fc0*/  ATOMS.XOR RZ, [UR5+0x10], R3 ;  /* 0x00001003ffff798c */ /* 0x0007e2000b800005 */
[----:B------:R-:W-:Y:S05]  /*3fd0*/  BRA `(.L_x_70) ;  /* 0x0000000000107947 */ /* 0x000fea0003800000 */
.L_x_63:
[----:B------:R-:W-:Y:S02]  /*3fe0*/  MOV R3, 0xffffffff ;  /* 0xffffffff00037802 */ /* 0x000fe40000000f00 */
[----:B------:R-:W-:-:S03]  /*3ff0*/  MOV R4, 0x4020 ;  /* 0x0000402000047802 */ /* 0x000fc60000000f00 */
[----:B------:R2:W-:Y:S04]  /*4000*/  STS [UR6+0x180], R3 ;  /* 0x00018003ff007988 */ /* 0x0005e80008000806 */
[----:B-12--5:R-:W-:Y:S05]  /*4010*/  CALL.REL.NOINC `($__internal_1_$__cuda_sm10x_tcgen05_guardrail_trap_phase_invalid_during_alloc) ;  /* 0x0000006800ac7944 */ /* 0x026fea0003c00000 */
.L_x_70:
[----:B------:R-:W-:Y:S05]  /*4020*/  WARPSYNC.ALL ;  /* 0x0000000000007948 */ /* 0x000fea0003800000 */
[----:B------:R-:W4:Y:S01]  /*4030*/  S2UR UR17, SR_CgaCtaId ;  /* 0x00000000001179c3 */ /* 0x000f220000008800 */
[----:B------:R-:W-:Y:S01]  /*4040*/  UMOV UR4, 0x400 ;  /* 0x0000040000047882 */ /* 0x000fe20000000000 */
[----:B------:R-:W-:-:S06]  /*4050*/  NOP ;  /* 0x0000000000007918 */ /* 0x000fcc0000000000 */
[----:B------:R-:W-:Y:S06]  /*4060*/  BAR.ARV 0x6, 0xa0 ;  /* 0x0182800000007b1d */ /* 0x000fec0000002000 */
[----:B------:R-:W1:Y:S01]  /*4070*/  LDCU.64 UR6, c[0x0][0x388] ;  /* 0x00007100ff0677ac */ /* 0x000e620008000a00 */
[----:B------:R-:W-:Y:S01]  /*4080*/  LOP3.LUT R2, R2, 0xffff, RZ, 0xc0, !PT ;  /* 0x0000ffff02027812 */ /* 0x000fe200078ec0ff */
[----:B--2---:R-:W-:Y:S01]  /*4090*/  IMAD.MOV.U32 R8, RZ, RZ, 0x1 ;  /* 0x00000001ff087424 */ /* 0x004fe200078e00ff */
[----:B------:R-:W-:Y:S01]  /*40a0*/  LOP3.LUT R0, R0, 0xffff, RZ, 0xc0, !PT ;  /* 0x0000ffff00007812 */ /* 0x000fe200078ec0ff */
[----:B------:R-:W2:Y:S01]  /*40b0*/  LDCU.64 UR8, c[0x0][0x390] ;  /* 0x00007200ff0877ac */ /* 0x000ea20008000a00 */
[----:B------:R-:W-:Y:S01]  /*40c0*/  R2UR UR18, R2 ;  /* 0x00000000021272ca */ /* 0x000fe200000e0000 */
[----:B------:R-:W-:Y:S01]  /*40d0*/  IMAD.MOV.U32 R2, RZ, RZ, RZ ;  /* 0x000000ffff027224 */ /* 0x000fe200078e00ff */
[----:B------:R-:W-:Y:S01]  /*40e0*/  R2UR UR28, R0 ;  /* 0x00000000001c72ca */ /* 0x000fe200000e0000 */
[----:B------:R-:W-:Y:S01]  /*40f0*/  IMAD.MOV.U32 R0, RZ, RZ, RZ ;  /* 0x000000ffff007224 */ /* 0x000fe200078e00ff */
[----:B------:R-:W-:Y:S01]  /*4100*/  UMOV UR21, URZ ;  /* 0x000000ff00157c82 */ /* 0x000fe20008000000 */
[----:B----4-:R-:W-:-:S02]  /*4110*/  ULEA UR17, UR17, UR4, 0x18 ;  /* 0x0000000411117291 */ /* 0x010fc4000f8ec0ff */
[----:B------:R-:W-:Y:S02]  /*4120*/  UISETP.NE.AND UP3, UPT, UR31, URZ, UPT ;  /* 0x000000ff1f00728c */ /* 0x000fe4000bf65270 */
[----:B------:R-:W-:Y:S01]  /*4130*/  UIADD3 UR23, UPT, UPT, UR17, 0x138, URZ ;  /* 0x0000013811177890 */ /* 0x000fe2000fffe0ff */
[----:B------:R-:W-:Y:S01]  /*4140*/  UMOV UR16, URZ ;  /* 0x000000ff00107c82 */ /* 0x000fe20008000000 */
[----:B------:R-:W-:Y:S01]  /*4150*/  UMOV UR26, 0x0 ;  /* 0x00000000001a7882 */ /* 0x000fe20000000000 */
[----:B-1----:R-:W-:Y:S02]  /*4160*/  UIADD3 UR4, UPT, UPT, UR6, 0x3f, URZ ;  /* 0x0000003f06047890 */ /* 0x002fe4000fffe0ff */
[----:B---3--:R-:W1:Y:S01]  /*4170*/  LDS R3, [UR17+0x180] ;  /* 0x00018011ff037984 */ /* 0x008e620008000800 */
[----:B------:R-:W-:Y:S02]  /*4180*/  UPRMT UR23, URZ, 0x654, UR23 ;  /* 0x00000654ff177896 */ /* 0x000fe40008000017 */
[----:B------:R-:W-:Y:S01]  /*4190*/  USHF.R.S32.HI UR5, URZ, 0x1f, UR4 ;  /* 0x0000001fff057899 */ /* 0x000fe20008011404 */
[----:B------:R-:W-:Y:S01]  /*41a0*/  UMOV UR27, 0x10210010 ;  /* 0x10210010001b7882 */ /* 0x000fe20000000000 */
[----:B------:R-:W-:-:S02]  /*41b0*/  UMOV UR24, 0x0 ;  /* 0x0000000000187882 */ /* 0x000fc40000000000 */
[----:B------:R-:W-:Y:S02]  /*41c0*/  ULEA.HI UR4, UR5, UR4, URZ, 0x6 ;  /* 0x0000000405047291 */ /* 0x000fe4000f8f30ff */
[----:B------:R-:W-:Y:S02]  /*41d0*/  UIADD3 UR5, UPT, UPT, UR17, 0x28400, URZ ;  /* 0x0002840011057890 */ /* 0x000fe4000fffe0ff */
[----:B------:R-:W-:Y:S02]  /*41e0*/  USHF.R.S32.HI UR4, URZ, 0x6, UR4 ;  /* 0x00000006ff047899 */ /* 0x000fe40008011404 */
[----:B------:R-:W-:Y:S02]  /*41f0*/  USHF.R.U32.HI UR5, URZ, 0x4, UR5 ;  /* 0x00000004ff057899 */ /* 0x000fe40008011605 */
[----:B------:R-:W-:Y:S02]  /*4200*/  UIMAD UR4, UR4, UR7, URZ ;  /* 0x00000007040472a4 */ /* 0x000fe4000f8e02ff */
[----:B------:R-:W-:-:S02]  /*4210*/  ULOP3.LUT UR20, UR5, 0x3fff, URZ, 0xc0, !UPT ;  /* 0x00003fff05147892 */ /* 0x000fc4000f8ec0ff */
[----:B--2---:R-:W-:Y:S01]  /*4220*/  UIMAD UR4, UR4, UR8, URZ ;  /* 0x00000008040472a4 */ /* 0x004fe2000f8e02ff */
[----:B------:R-:W-:-:S03]  /*4230*/  UMOV UR25, 0x10210010 ;  /* 0x1021001000197882 */ /* 0x000fc60000000000 */
[----:B------:R-:W-:Y:S02]  /*4240*/  UIMAD UR6, UR4, UR9, URZ ;  /* 0x00000009040672a4 */ /* 0x000fe4000f8e02ff */
[----:B------:R-:W-:Y:S02]  /*4250*/  UIADD3 UR4, UPT, UPT, UR17, 0x8400, URZ ;  /* 0x0000840011047890 */ /* 0x000fe4000fffe0ff */
[----:B------:R-:W-:Y:S02]  /*4260*/  UIADD3 UR29, UPT, UPT, UR6, -0x1, URZ ;  /* 0xffffffff061d7890 */ /* 0x000fe4000fffe0ff */
[----:B------:R-:W-:Y:S02]  /*4270*/  USHF.R.U32.HI UR4, URZ, 0x4, UR4 ;  /* 0x00000004ff047899 */ /* 0x000fe40008011604 */
[----:B------:R-:W-:Y:S02]  /*4280*/  UISETP.GE.AND UP4, UPT, UR6, 0x1, UPT ;  /* 0x000000010600788c */ /* 0x000fe4000bf86270 */
[----:B------:R-:W-:-:S04]  /*4290*/  ULOP3.LUT UR4, UR4, 0x3fff, URZ, 0xc0, !UPT ;  /* 0x00003fff04047892 */ /* 0x000fc8000f8ec0ff */
[----:B------:R-:W-:Y:S01]  /*42a0*/  ULOP3.LUT UR19, UR4, 0x10000, URZ, 0xfc, !UPT ;  /* 0x0001000004137892 */ /* 0x000fe2000f8efcff */
[C---:B-1----:R-:W-:Y:S01]  /*42b0*/  VIADD R5, R3.reuse, 0x80 ;  /* 0x0000008003057836 */ /* 0x042fe20000000000 */
[----:B------:R-:W-:-:S04]  /*42c0*/  LOP3.LUT R4, R3, 0xffff, RZ, 0xc0, !PT ;  /* 0x0000ffff03047812 */ /* 0x000fc800078ec0ff */
[----:B------:R-:W-:-:S05]  /*42d0*/  LOP3.LUT R5, R5, 0xffff, RZ, 0xc0, !PT ;  /* 0x0000ffff05057812 */ /* 0x000fca00078ec0ff */
[----:B------:R1:W-:Y:S02]  /*42e0*/  STL.64 [R1], R4 ;  /* 0x0000000401007387 */ /* 0x0003e40000100a00 */
.L_x_82:
[----:B-1----:R-:W-:-:S04]  /*42f0*/  SHF.L.U32 R5, R2, 0x1f, RZ ;  /* 0x0000001f02057819 */ /* 0x002fc800000006ff */
[----:B------:R-:W1:Y:S02]  /*4300*/  SYNCS.PHASECHK.TRANS64.TRYWAIT P0, [UR17+0x130], R5 ;  /* 0x00013005ff0075a7 */ /* 0x000e640008001111 */
[----:B-1-34-:R-:W-:Y:S05]  /*4310*/  @!P0 BRA `(.L_x_74) ;  /* 0x00000060009c8947 */ /* 0x01afea0003800000 */
.L_x_172:
[----:B-1----:R-:W1:Y:S01]  /*4320*/  LDS.128 R4, [UR17+0x170] ;  /* 0x00017011ff047984 */ /* 0x002e620008000c00 */
[----:B------:R-:W-:Y:S01]  /*4330*/  ULEA UR22, UR21, UR17, 0x3 ;  /* 0x0000001115167291 */ /* 0x000fe2000f8e18ff */
[----:B------:R-:W-:Y:S01]  /*4340*/  @!PT LDS RZ, [RZ] ;  /* 0x00000000fffff984 */ /* 0x000fe20000000800 */
[----:B------:R-:W-:Y:S01]  /*4350*/  @!PT LDS RZ, [RZ] ;  /* 0x00000000fffff984 */ /* 0x000fe20000000800 */
[----:B------:R-:W-:Y:S01]  /*4360*/  @!PT LDS RZ, [RZ] ;  /* 0x00000000fffff984 */ /* 0x000fe20000000800 */
[----:B------:R-:W-:Y:S01]  /*4370*/  @!PT LDS RZ, [RZ] ;  /* 0x00000000fffff984 */ /* 0x000fe20000000800 */
[----:B------:R2:W-:Y:S06]  /*4380*/  MEMBAR.ALL.CTA ;  /* 0x0000000000007992 */ /* 0x0005ec0000008000 */
[----:B--2---:R-:W2:Y:S02]  /*4390*/  FENCE.VIEW.ASYNC.S ;  /* 0x00000000000073c6 */ /* 0x004ea40000000000 */
[----:B--2---:R-:W-:Y:S01]  /*43a0*/  SYNCS.ARRIVE.TRANS64.RED.A1T0 RZ, [UR23], RZ ;  /* 0x000000ffffff79a7 */ /* 0x004fe20008100417 */
[----:B-1----:R-:W-:Y:S01]  /*43b0*/  LOP3.LUT P2, RZ, R6, 0x1, RZ, 0xc0, !PT ;  /* 0x0000000106ff7812 */ /* 0x002fe2000784c0ff */
[----:B------:R-:W-:-:S12]  /*43c0*/  BRA.U UP3, `(.L_x_75) ;  /* 0x00000001030c7547 */ /* 0x000fd8000b800000 */
[----:B------:R-:W-:-:S04]  /*43d0*/  SHF.L.U32 R5, R8, 0x1f, RZ ;  /* 0x0000001f08057819 */ /* 0x000fc800000006ff */
[----:B------:R-:W1:Y:S02]  /*43e0*/  SYNCS.PHASECHK.TRANS64.TRYWAIT P0, [UR22+0x150], R5 ;  /* 0x00015005ff0075a7 */ /* 0x000e640008001116 */
[----:B-1----:R-:W-:Y:S05]  /*43f0*/  @!P0 BRA `(.L_x_76) ;  /* 0x00000060007c8947 */ /* 0x002fea0003800000 */
.L_x_75:
[----:B------:R-:W-:Y:S05]  /*4400*/  BRA.U UP3, `(.L_x_77) ;  /* 0x0000000103d47547 */ /* 0x000fea000b800000 */
[----:B------:R-:W-:Y:S05]  /*4410*/  BRA.U !UP4, `(.L_x_78) ;  /* 0x000000010cc47547 */ /* 0x000fea000b800000 */
[----:B------:R-:W-:Y:S01]  /*4420*/  ULEA UR4, UR21, UR49, 0x2 ;  /* 0x0000003115047291 */ /* 0x000fe2000f8e10ff */
[----:B-1----:R-:W-:-:S08]  /*4430*/  SHF.L.U32 R4, R0, 0x1f, RZ ;  /* 0x0000001f00047819 */ /* 0x002fd000000006ff */
[----:B------:R-:W5:Y:S01]  /*4440*/  LDL R5, [UR4] ;  /* 0x00000004ff057983 */ /* 0x000f620008100800 */
[----:B------:R-:W-:Y:S02]  /*4450*/  ULEA UR4, UR16, UR17, 0x3 ;  /* 0x0000001110047291 */ /* 0x000fe4000f8e18ff */
[----:B------:R-:W-:Y:S01]  /*4460*/  UPLOP3.LUT UP2, UPT, UPT, UPT, UPT, 0x40, 0x4 ;  /* 0x000000000004789c */ /* 0x000fe20003f4e870 */
[----:B------:R-:W-:Y:S01]  /*4470*/  UMOV UR15, UR29 ;  /* 0x0000001d000f7c82 */ /* 0x000fe20008000000 */
[----:B------:R-:W-:-:S05]  /*4480*/  UMOV UR5, UR16 ;  /* 0x0000001000057c82 */ /* 0x000fca0008000000 */
[----:B------:R1:W2:Y:S04]  /*4490*/  SYNCS.PHASECHK.TRANS64.TRYWAIT P1, [UR4], R4 ;  /* 0x00000004ff0075a7 */ /* 0x0002a80008021104 */
.L_x_81:
[----:B---3--:R-:W-:Y:S01]  /*44a0*/  ULEA UR10, UR5, UR17, 0x3 ;  /* 0x00000011050a7291 */ /* 0x008fe2000f8e18ff */
[----:B--2-4-:R-:W-:Y:S11]  /*44b0*/  @P1 BRA `(.L_x_79) ;  /* 0x00000000000c1947 */ /* 0x014ff60003800000 */
[----:B------:R-:W-:Y:S04]  /*44c0*/  SHF.L.U32 R7, R0, 0x1f, RZ ;  /* 0x0000001f00077819 */ /* 0x000fe800000006ff */
[----:B------:R-:W2:Y:S02]  /*44d0*/  SYNCS.PHASECHK.TRANS64.TRYWAIT P0, [UR10], R7 ;  /* 0x00000007ff0075a7 */ /* 0x000ea4000800110a */
[----:B--2---:R-:W-:Y:S05]  /*44e0*/  @!P0 BRA `(.L_x_80) ;  /* 0x0000006000588947 */ /* 0x004fea0003800000 */
.L_x_79:
[----:B------:R-:W-:Y:S01]  /*44f0*/  UISETP.NE.AND UP0, UPT, UR15, URZ, UPT ;  /* 0x000000ff0f00728c */ /* 0x000fe2000bf05270 */
[----:B------:R-:W-:Y:S01]  /*4500*/  PLOP3.LUT P1, PT, PT, PT, PT, 0x80, 0x8 ;  /* 0x000000000008781c */ /* 0x000fe20003f2f070 */
[----:B------:R-:W-:Y:S02]  /*4510*/  UIADD3 UR4, UPT, UPT, UR5, 0x1, URZ ;  /* 0x0000000105047890 */ /* 0x000fe4000fffe0ff */
[----:B------:R-:W-:Y:S02]  /*4520*/  ULEA UR8, UR5, UR20, 0x8 ;  /* 0x0000001405087291 */ /* 0x000fe4000f8e40ff */
[----:B------:R-:W-:Y:S01]  /*4530*/  UISETP.NE.AND UP1, UPT, UR4, 0x10, UPT ;  /* 0x000000100400788c */ /* 0x000fe2000bf25270 */
[----:B------:R-:W-:Y:S01]  /*4540*/  PLOP3.LUT P0, PT, PT, PT, UP0, 0x80, 0x8 ;  /* 0x000000000008781c */ /* 0x000fe20003f0f008 */
[----:B------:R-:W-:Y:S02]  /*4550*/  UIADD3 UR12, UPT, UPT, UR8, 0x80, URZ ;  /* 0x00000080080c7890 */ /* 0x000fe4000fffe0ff */
[----:B------:R-:W-:Y:S02]  /*4560*/  USEL UR6, URZ, 0x1, UP1 ;  /* 0x00000001ff067887 */ /* 0x000fe40008800000 */
[----:B------:R-:W-:Y:S02]  /*4570*/  USEL UR16, UR4, URZ, UP1 ;  /* 0x000000ff04107287 */ /* 0x000fe40008800000 */
[----:B------:R-:W-:Y:S02]  /*4580*/  UIADD3 UR10, UPT, UPT, UR10, 0x80, URZ ;  /* 0x000000800a0a7890 */ /* 0x000fe4000fffe0ff */
[----:B------:R-:W-:Y:S01]  /*4590*/  @UP0 ULEA UR4, UR16, UR17, 0x3 ;  /* 0x0000001110040291 */ /* 0x000fe2000f8e18ff */
[----:B------:R-:W-:Y:S01]  /*45a0*/  LOP3.LUT R0, R0, UR6, RZ, 0x3c, !PT ;  /* 0x0000000600007c12 */ /* 0x000fe2000f8e3cff */
[----:B------:R-:W-:Y:S01]  /*45b0*/  UMOV UR9, 0x80004020 ;  /* 0x8000402000097882 */ /* 0x000fe20000000000 */
[----:B------:R-:W-:Y:S01]  /*45c0*/  UMOV UR13, 0x80004020 ;  /* 0x80004020000d7882 */ /* 0x000fe20000000000 */
[----:B------:R-:W-:Y:S01]  /*45d0*/  UMOV UR7, 0x80004020 ;  /* 0x8000402000077882 */ /* 0x000fe20000000000 */
[----:B-1----:R-:W-:Y:S04]  /*45e0*/  @P0 SHF.L.U32 R4, R0, 0x1f, RZ ;  /* 0x0000001f00040819 */ /* 0x002fe800000006ff */
[----:B------:R3:W4:Y:S01]  /*45f0*/  @P0 SYNCS.PHASECHK.TRANS64.TRYWAIT P1, [UR4], R4 ;  /* 0x00000004ff0005a7 */ /* 0x0007220008021104 */
[----:B------:R-:W-:Y:S11]  /*4600*/  ELECT P0, URZ, PT ;  /* 0x0000000000ff782f */ /* 0x000ff60003800000 */
[----:B------:R-:W-:Y:S02]  /*4610*/  @!UPT UIADD3 URZ, UPT, UPT, URZ, URZ, URZ ;  /* 0x000000fffffff290 */ /* 0x000fe4000fffe0ff */
[C---:B-----5:R-:W-:Y:S01]  /*4620*/  @P0 R2UR.BROADCAST UR14, R5.reuse ;  /* 0x00000000050e02ca */ /* 0x060fe200008e0000 */
[----:B------:R-:W-:Y:S01]  /*4630*/  ULEA UR4, UR5, UR19, 0x9 ;  /* 0x0000001305047291 */ /* 0x000fe2000f8e48ff */
[----:B------:R-:W-:Y:S11]  /*4640*/  ELECT P0, URZ, PT ;  /* 0x0000000000ff782f */ /* 0x000ff60003800000 */
[----:B------:R-:W-:Y:S02]  /*4650*/  @!UPT UIADD3 URZ, UPT, UPT, URZ, URZ, URZ ;  /* 0x000000fffffff290 */ /* 0x000fe4000fffe0ff */
[----:B------:R-:W-:Y:S01]  /*4660*/  @P0 R2UR.BROADCAST UR11, R5 ;  /* 0x00000000050b02ca */ /* 0x000fe200008e0000 */
[----:B------:R-:W-:Y:S01]  /*4670*/  UIADD3 UR6, UPT, UPT, UR4, 0x2, URZ ;  /* 0x0000000204067890 */ /* 0x000fe2000fffe0ff */
[----:B------:R-:W-:Y:S02]  /*4680*/  UMOV UR5, 0x80004020 ;  /* 0x8000402000057882 */ /* 0x000fe40000000000 */
[----:B------:R1:W-:Y:S01]  /*4690*/  UTCQMMA.2CTA gdesc[UR4], gdesc[UR8], tmem[UR14], tmem[UR26], idesc[UR27], UP2 ;  /* 0x00ff1a08040075ea */ /* 0x0003e2000920030e */
[----:B------:R-:W-:Y:S08]  /*46a0*/  UPLOP3.LUT UP2, UPT, UPT, UPT, UPT, 0x80, 0x8 ;  /* 0x000000000008789c */ /* 0x000ff00003f4f070 */
[----:B------:R3:W-:Y:S01]  /*46b0*/  UTCQMMA.2CTA gdesc[UR6], gdesc[UR12], tmem[UR11], tmem[UR24], idesc[UR25], UPT ;  /* 0x00ff180c060075ea */ /* 0x0007e2000ba0030b */
[----:B------:R3:W-:Y:S01]  /*46c0*/  UTCBAR.2CTA.MULTICAST [UR10], URZ, UR18 ;  /* 0x000000ff0a0073e9 */ /* 0x0007e20008200812 */
[----:B-1----:R-:W-:Y:S02]  /*46d0*/  UIADD3 UR4, UPT, UPT, UR15, 0x1, URZ ;  /* 0x000000010f047890 */ /* 0x002fe4000fffe0ff */
[----:B------:R-:W-:Y:S02]  /*46e0*/  UIADD3 UR8, UPT, UPT, UR15, -0x1, URZ ;  /* 0xffffffff0f087890 */ /* 0x000fe4000fffe0ff */
[----:B------:R-:W-:Y:S01]  /*46f0*/  UISETP.GT.U32.AND UP0, UPT, UR4, 0x1, UPT ;  /* 0x000000010400788c */ /* 0x000fe2000bf04070 */
[----:B------:R-:W-:Y:S04]  /*4700*/  UMOV UR5, UR16 ;  /* 0x0000001000057c82 */ /* 0x000fe80008000000 */
[----:B------:R-:W-:Y:S04]  /*4710*/  UMOV UR15, UR8 ;  /* 0x00000008000f7c82 */ /* 0x000fe80008000000 */
[----:B------:R-:W-:Y:S05]  /*4720*/  BRA.U UP0, `(.L_x_81) ;  /* 0xfffffffd005c7547 */ /* 0x000fea000b83ffff */
.L_x_78:
[----:B------:R-:W-:-:S09]  /*4730*/  UIADD3 UR4, UPT, UPT, UR22, 0x140, URZ ;  /* 0x0000014016047890 */ /* 0x000fd2000fffe0ff */
[----:B------:R2:W-:Y:S01]  /*4740*/  UTCBAR.2CTA.MULTICAST [UR4], URZ, UR28 ;  /* 0x000000ff040073e9 */ /* 0x0005e2000820081c */
[----:B------:R-:W-:Y:S02]  /*4750*/  NOP ;  /* 0x0000000000007918 */ /* 0x000fe40000000000 */
.L_x_77:
[----:B--2---:R-:W-:Y:S01]  /*4760*/  UIADD3 UR4, UPT, UPT, UR21, 0x1, URZ ;  /* 0x0000000115047890 */ /* 0x004fe2000fffe0ff */
[----:B------:R-:W-:-:S03]  /*4770*/  LOP3.LUT R2, R2, 0x1, RZ, 0x3c, !PT ;  /* 0x0000000102027812 */ /* 0x000fc600078e3cff */
[----:B------:R-:W-:-:S04]  /*4780*/  UISETP.NE.AND UP0, UPT, UR4, 0x2, UPT ;  /* 0x000000020400788c */ /* 0x000fc8000bf05270 */
[----:B------:R-:W-:Y:S02]  /*4790*/  USEL UR5, URZ, 0x1, UP0 ;  /* 0x00000001ff057887 */ /* 0x000fe40008000000 */
[----:B------:R-:W-:-:S04]  /*47a0*/  USEL UR21, UR4, URZ, UP0 ;  /* 0x000000ff04157287 */ /* 0x000fc80008000000 */
[----:B------:R-:W-:Y:S01]  /*47b0*/  LOP3.LUT R8, R8, UR5, RZ, 0x3c, !PT ;  /* 0x0000000508087c12 */ /* 0x000fe2000f8e3cff */
[----:B------:R-:W-:Y:S07]  /*47c0*/  @P2 BRA `(.L_x_82) ;  /* 0xfffffff800c82947 */ /* 0x000fee000383ffff */
[----:B------:R-:W2:Y:S01]  /*47d0*/  S2UR UR8, SR_CgaCtaId ;  /* 0x00000000000879c3 */ /* 0x000ea20000008800 */
[----:B------:R-:W-:Y:S01]  /*47e0*/  ELECT P0, URZ, PT ;  /* 0x0000000000ff782f */ /* 0x000fe20003800000 */
[----:B------:R-:W-:Y:S01]  /*47f0*/  HFMA2 R0, -RZ, RZ, 0, 5.9604644775390625e-08 ;  /* 0x00000001ff007431 */ /* 0x000fe200000001ff */
[----:B------:R-:W-:-:S05]  /*4800*/  UMOV UR4, 0x40 ;  /* 0x0000004000047882 */ /* 0x000fca0000000000 */
[----:B------:R-:W-:Y:S01]  /*4810*/  UVIRTCOUNT.DEALLOC.SMPOOL 0x80 ;  /* 0x000000800000784c */ /* 0x000fe20000000000 */
[----:B------:R-:W-:Y:S02]  /*4820*/  UISETP.NE.AND UP0, UPT, UR31, URZ, UPT ;  /* 0x000000ff1f00728c */ /* 0x000fe4000bf05270 */
[----:B--2---:R-:W-:-:S09]  /*4830*/  ULEA UR8, UR8, UR4, 0x18 ;  /* 0x0000000408087291 */ /* 0x004fd2000f8ec0ff */
[----:B------:R2:W-:Y:S01]  /*4840*/  @P0 STS.U8 [UR8+0x1c], R0 ;  /* 0x00001c00ff000988 */ /* 0x0005e20008000008 */
[----:B------:R-:W-:Y:S05]  /*4850*/  BRA.U UP0, `(.L_x_83) ;  /* 0x0000000100587547 */ /* 0x000fea000b800000 */
[----:B------:R-:W-:Y:S01]  /*4860*/  UIADD3 UR5, UPT, UPT, UR17, 0x150, URZ ;  /* 0x0000015011057890 */ /* 0x000fe2000fffe0ff */
[----:B-1----:R-:W-:-:S03]  /*4870*/  SHF.L.U32 R5, R8, 0x1f, RZ ;  /* 0x0000001f08057819 */ /* 0x002fc600000006ff */
[----:B------:R-:W-:-:S09]  /*4880*/  ULEA UR4, UR21, UR5, 0x3 ;  /* 0x0000000515047291 */ /* 0x000fd2000f8e18ff */
[----:B------:R-:W1:Y:S02]  /*4890*/  SYNCS.PHASECHK.TRANS64.TRYWAIT P0, [UR4], R5 ;  /* 0x00000005ff0075a7 */ /* 0x000e640008001104 */
[----:B-1----:R-:W-:Y:S05]  /*48a0*/  @!P0 BRA `(.L_x_84) ;  /* 0x0000005c00808947 */ /* 0x002fea0003800000 */
.L_x_176:
[----:B------:R-:W-:-:S04]  /*48b0*/  UIADD3 UR4, UPT, UPT, UR21, 0x1, URZ ;  /* 0x0000000115047890 */ /* 0x000fc8000fffe0ff */
[----:B------:R-:W-:-:S04]  /*48c0*/  UISETP.NE.AND UP1, UPT, UR4, 0x2, UPT ;  /* 0x000000020400788c */ /* 0x000fc8000bf25270 */
[----:B---3--:R-:W-:Y:S02]  /*48d0*/  USEL UR6, URZ, 0x1, UP1 ;  /* 0x00000001ff067887 */ /* 0x008fe40008800000 */
[----:B------:R-:W-:-:S04]  /*48e0*/  USEL UR4, UR4, URZ, UP1 ;  /* 0x000000ff04047287 */ /* 0x000fc80008800000 */
[----:B------:R-:W-:Y:S01]  /*48f0*/  ULEA UR4, UR4, UR5, 0x3 ;  /* 0x0000000504047291 */ /* 0x000fe2000f8e18ff */
[----:B-1----:R-:W-:-:S04]  /*4900*/  LOP3.LUT R5, R8, UR6, RZ, 0x3c, !PT ;  /* 0x0000000608057c12 */ /* 0x002fc8000f8e3cff */
[----:B------:R-:W-:Y:S01]  /*4910*/  SHF.L.U32 R5, R5, 0x1f, RZ ;  /* 0x0000001f05057819 */ /* 0x000fe200000006ff */
[----:B--2---:R-:W-:-:S04]  /*4920*/  IMAD.U32 R0, RZ, RZ, UR4 ;  /* 0x00000004ff007e24 */ /* 0x004fc8000f8e00ff */
[----:B------:R1:W2:Y:S03]  /*4930*/  SYNCS.PHASECHK.TRANS64.TRYWAIT P0, [R0+URZ], R5 ;  /* 0x00000005000075a7 */ /* 0x0002a600080011ff */
[----:B--2---:R-:W-:Y:S05]  /*4940*/  @!P0 NANOSLEEP.SYNCS 0x989680 ;  /* 0x009896800000895d */ /* 0x004fea0003900000 */
[----:B------:R-:W2:Y:S02]  /*4950*/  @!P0 SYNCS.PHASECHK.TRANS64 P0, [R0+URZ], R5 ;  /* 0x00000005000085a7 */ /* 0x000ea400080010ff */
[----:B--2---:R-:W-:Y:S05]  /*4960*/  @P0 BRA `(.L_x_85) ;  /* 0x0000000000200947 */ /* 0x004fea0003800000 */
.L_x_86:
[----:B--2---:R2:W3:Y:S02]  /*4970*/  SYNCS.PHASECHK.TRANS64.TRYWAIT P0, [R0+URZ], R5 ;  /* 0x00000005000075a7 */ /* 0x0044e400080011ff */
[----:B---3--:R-:W-:Y:S05]  /*4980*/  @!P0 NANOSLEEP.SYNCS 0x989680 ;  /* 0x009896800000895d */ /* 0x008fea0003900000 */
[----:B------:R-:W3:Y:S02]  /*4990*/  @!P0 SYNCS.PHASECHK.TRANS64 P0, [R0+URZ], R5 ;  /* 0x00000005000085a7 */ /* 0x000ee400080010ff */
[----:B---3--:R-:W-:Y:S05]  /*49a0*/  @!P0 BRA `(.L_x_86) ;  /* 0xfffffffc00f08947 */ /* 0x008fea000383ffff */
[----:B------:R-:W-:Y:S05]  /*49b0*/  BRA `(.L_x_85) ;  /* 0x00000000000c7947 */ /* 0x000fea0003800000 */
.L_x_83:
[----:B------:R-:W-:-:S04]  /*49c0*/  UIADD3 UR4, UPT, UPT, UR17, 0x160, URZ ;  /* 0x0000016011047890 */ /* 0x000fc8000fffe0ff */
[----:B------:R-:W-:-:S09]  /*49d0*/  UPRMT UR4, UR30, 0x654, UR4 ;  /* 0x000006541e047896 */ /* 0x000fd20008000004 */
[----:B------:R-:W-:Y:S03]  /*49e0*/  SYNCS.ARRIVE.TRANS64.RED.A1T0 RZ, [UR4], RZ ;  /* 0x000000ffffff79a7 */ /* 0x000fe60008100404 */
.L_x_85:
[----:B-12---:R-:W-:Y:S01]  /*49f0*/  SHF.L.U32 R5, RZ, 0x1f, RZ ;  /* 0x0000001fff057819 */ /* 0x006fe200000006ff */
[----:B------:R-:W-:Y:S01]  /*4a00*/  UIADD3 UR4, UPT, UPT, UR17, 0x160, URZ ;  /* 0x0000016011047890 */ /* 0x000fe2000fffe0ff */
[----:B------:R-:W-:Y:S02]  /*4a10*/  PLOP3.LUT P0, PT, PT, PT, UP0, 0x80, 0x8 ;  /* 0x000000000008781c */ /* 0x000fe40003f0f008 */
[----:B----4-:R-:W1:Y:S02]  /*4a20*/  SYNCS.PHASECHK.TRANS64.TRYWAIT P1, [UR17+0x160], R5 ;  /* 0x00016005ff0075a7 */ /* 0x010e640008021111 */
[----:B-1----:R-:W-:Y:S09]  /*4a30*/  @!P1 BRA `(.L_x_87) ;  /* 0x0000005c00349947 */ /* 0x002ff20003800000 */
.L_x_178:
[----:B------:R-:W-:Y:S01]  /*4a40*/  @!UP0 UPRMT UR4, UR30, 0x654, UR4 ;  /* 0x000006541e048896 */ /* 0x000fe20008000004 */
[----:B------:R-:W-:Y:S01]  /*4a50*/  LOP3.LUT R2, R3, 0xffff, RZ, 0xc0, !PT ;  /* 0x0000ffff03027812 */ /* 0x000fe200078ec0ff */
[----:B------:R-:W-:Y:S02]  /*4a60*/  IMAD.MOV.U32 R3, RZ, RZ, 0xffff ;  /* 0x0000ffffff037424 */ /* 0x000fe400078e00ff */
[----:B-1----:R-:W-:Y:S01]  /*4a70*/  IMAD.MOV.U32 R5, RZ, RZ, 0x1 ;  /* 0x00000001ff057424 */ /* 0x002fe200078e00ff */
[----:B------:R-:W-:-:S04]  /*4a80*/  SHF.R.U32.HI R2, RZ, 0x5, R2 ;  /* 0x00000005ff027819 */ /* 0x000fc80000011602 */
[----:B------:R-:W-:Y:S01]  /*4a90*/  @!P0 SYNCS.ARRIVE.TRANS64.RED.A1T0 RZ, [UR4], RZ ;  /* 0x000000ffffff89a7 */ /* 0x000fe20008100404 */
[----:B------:R-:W-:Y:S01]  /*4aa0*/  NOP ;  /* 0x0000000000007918 */ /* 0x000fe20000000000 */
[----:B------:R-:W1:Y:S01]  /*4ab0*/  LDS R0, [UR8+0x14] ;  /* 0x00001408ff007984 */ /* 0x000e620008000800 */
[-C--:B------:R-:W-:Y:S02]  /*4ac0*/  SHF.L.U32 R3, R3, R2.reuse, RZ ;  /* 0x0000000203037219 */ /* 0x080fe400000006ff */
[----:B------:R-:W-:Y:S02]  /*4ad0*/  SHF.L.U32 R5, R5, R2, RZ ;  /* 0x0000000205057219 */ /* 0x000fe400000006ff */
[----:B-1----:R-:W-:-:S04]  /*4ae0*/  LOP3.LUT R0, R0, R3, RZ, 0xc0, !PT ;  /* 0x0000000300007212 */ /* 0x002fc800078ec0ff */
[----:B------:R-:W-:-:S13]  /*4af0*/  ISETP.NE.AND P0, PT, R0, R3, PT ;  /* 0x000000030000720c */ /* 0x000fda0003f05270 */
[----:B------:R-:W-:Y:S05]  /*4b00*/  @P0 BRA `(.L_x_88) ;  /* 0x00000000005c0947 */ /* 0x000fea0003800000 */
[----:B------:R-:W1:Y:S02]  /*4b10*/  LDS R0, [UR8+0x18] ;  /* 0x00001808ff007984 */ /* 0x000e640008000800 */
[----:B-1----:R-:W-:-:S04]  /*4b20*/  LOP3.LUT R0, R0, R5, RZ, 0xc0, !PT ;  /* 0x0000000500007212 */ /* 0x002fc800078ec0ff */
[----:B------:R-:W-:-:S13]  /*4b30*/  ISETP.NE.AND P0, PT, R0, R5, PT ;  /* 0x000000050000720c */ /* 0x000fda0003f05270 */
[----:B------:R-:W-:Y:S05]  /*4b40*/  @P0 BRA `(.L_x_89) ;  /* 0x0000000000400947 */ /* 0x000fea0003800000 */
[----:B------:R-:W-:Y:S01]  /*4b50*/  R2UR UR4, R3 ;  /* 0x00000000030472ca */ /* 0x000fe200000e0000 */
[----:B------:R-:W1:Y:S01]  /*4b60*/  S2R R2, SR_LANEID ;  /* 0x0000000000027919 */ /* 0x000e620000000000 */
[----:B------:R-:W-:-:S04]  /*4b70*/  LOP3.LUT R5, RZ, R5, RZ, 0x33, !PT ;  /* 0x00000005ff057212 */ /* 0x000fc800078e33ff */
[----:B---3--:R-:W2:Y:S07]  /*4b80*/  REDUX UR6, R5 ;  /* 0x00000000050673c4 */ /* 0x008eae0000000000 */
[----:B------:R-:W-:-:S03]  /*4b90*/  ULOP3.LUT UR5, URZ, UR4, URZ, 0x33, !UPT ;  /* 0x00000004ff057292 */ /* 0x000fc6000f8e33ff */
[----:B------:R-:W-:Y:S02]  /*4ba0*/  VOTEU.ANY UR4, UPT, PT ;  /* 0x0000000000047886 */ /* 0x000fe400038e0100 */
[----:B------:R-:W-:Y:S01]  /*4bb0*/  UFLO.U32 UR4, UR4 ;  /* 0x00000004000472bd */ /* 0x000fe200080e0000 */
[----:B------:R-:W-:-:S04]  /*4bc0*/  IMAD.U32 R0, RZ, RZ, UR5 ;  /* 0x00000005ff007e24 */ /* 0x000fc8000f8e00ff */
[----:B------:R-:W3:Y:S02]  /*4bd0*/  REDUX UR7, R0 ;  /* 0x00000000000773c4 */ /* 0x000ee40000000000 */
[----:B------:R4:W-:Y:S01]  /*4be0*/  UTCATOMSWS.AND URZ, UR5 ;  /* 0x0000000500ff79e3 */ /* 0x0009e20008000000 */
[----:B-1----:R-:W-:Y:S01]  /*4bf0*/  ISETP.EQ.U32.AND P0, PT, R2, UR4, PT ;  /* 0x0000000402007c0c */ /* 0x002fe2000bf02070 */
[----:B--2---:R-:W-:Y:S02]  /*4c00*/  IMAD.U32 R2, RZ, RZ, UR6 ;  /* 0x00000006ff027e24 */ /* 0x004fe4000f8e00ff */
[----:B---3--:R-:W-:-:S10]  /*4c10*/  IMAD.U32 R3, RZ, RZ, UR7 ;  /* 0x00000007ff037e24 */ /* 0x008fd4000f8e00ff */
[----:B------:R4:W-:Y:S04]  /*4c20*/  @P0 ATOMS.AND RZ, [UR8+0x14], R3 ;  /* 0x00001403ffff098c */ /* 0x0009e8000a800008 */
[----:B------:R4:W-:Y:S01]  /*4c30*/  @P0 ATOMS.AND RZ, [UR8+0x18], R2 ;  /* 0x00001802ffff098c */ /* 0x0009e2000a800008 */
[----:B------:R-:W-:Y:S05]  /*4c40*/  BRA `(.L_x_90) ;  /* 0x0000000000147947 */ /* 0x000fea0003800000 */
.L_x_89:
[----:B------:R-:W-:Y:S02]  /*4c50*/  MOV R2, 0x4c70 ;  /* 0x00004c7000027802 */ /* 0x000fe40000000f00 */
[----:B---3-5:R-:W-:Y:S05]  /*4c60*/  CALL.REL.NOINC `($__internal_0_$__cuda_sm10x_tcgen05_guardrail_trap_col_being_dealloced_not_returned_by_alloc) ;  /* 0x0000005c008c7944 */ /* 0x028fea0003c00000 */
[----:B------:R-:W-:Y:S05]  /*4c70*/  BRA `(.L_x_90) ;  /* 0x0000000000087947 */ /* 0x000fea0003800000 */
.L_x_88:
[----:B------:R-:W-:Y:S02]  /*4c80*/  MOV R2, 0x4ca0 ;  /* 0x00004ca000027802 */ /* 0x000fe40000000f00 */
[----:B---3-5:R-:W-:Y:S05]  /*4c90*/  CALL.REL.NOINC `($__internal_2_$__cuda_sm10x_tcgen05_guardrail_trap_unallocated_columns_being_dealloced) ;  /* 0x0000005c00987944 */ /* 0x028fea0003c00000 */
.L_x_90:
[----:B------:R-:W-:Y:S01]  /*4ca0*/  NOP ;  /* 0x0000000000007918 */ /* 0x000fe20000000000 */
[----:B----4-:R-:W-:Y:S05]  /*4cb0*/  EXIT ;  /* 0x000000000000794d */ /* 0x010fea0003800000 */
.L_x_62:
[----:B------:R-:W-:-:S09]  /*4cc0*/  UISETP.NE.OR UP0, UPT, UR18, 0x3, !UP3 ;  /* 0x000000031200788c */ /* 0x000fd2000df05670 */
[----:B------:R-:W-:Y:S05]  /*4cd0*/  BRA.U UP0, `(.L_x_91) ;  /* 0x0000001100007547 */ /* 0x000fea000b800000 */
[----:B------:R-:W2:Y:S01]  /*4ce0*/  LDCU.64 UR4, c[0x0][0x988] ;  /* 0x00013100ff0477ac */ /* 0x000ea20008000a00 */
[----:B------:R-:W3:Y:S01]  /*4cf0*/  LDC.64 R12, c[0x0][0x348] ;  /* 0x0000d200ff0c7b82 */ /* 0x000ee20000000a00 */
[----:B------:R-:W-:Y:S01]  /*4d00*/  HFMA2 R10, -RZ, RZ, 0, 5.9604644775390625e-08 ;  /* 0x00000001ff0a7431 */ /* 0x000fe200000001ff */
[----:B------:R-:W-:Y:S01]  /*4d10*/  MOV R8, RZ ;  /* 0x000000ff00087202 */ /* 0x000fe20000000f00 */
[----:B------:R-:W4:Y:S01]  /*4d20*/  LDCU UR37, c[0x0][0x370] ;  /* 0x00006e00ff2577ac */ /* 0x000f220008000800 */
[----:B------:R-:W-:Y:S01]  /*4d30*/  HFMA2 R3, -RZ, RZ, 0, 0.0078125 ;  /* 0x00002000ff037431 */ /* 0x000fe200000001ff */
[----:B------:R-:W4:Y:S01]  /*4d40*/  LDCU.128 UR28, c[0x0][0xc10] ;  /* 0x00018200ff1c77ac */ /* 0x000f220008000c00 */
[----:B------:R-:W1:Y:S01]  /*4d50*/  LDCU UR36, c[0x0][0x374] ;  /* 0x00006e80ff2477ac */ /* 0x000e620008000800 */
[----:B------:R-:W1:Y:S01]  /*4d60*/  LDCU.64 UR26, c[0x0][0x990] ;  /* 0x00013200ff1a77ac */ /* 0x000e620008000a00 */
[----:B------:R-:W1:Y:S01]  /*4d70*/  LDCU UR17, c[0x0][0xc0c] ;  /* 0x00018180ff1177ac */ /* 0x000e620008000800 */
[----:B--2---:R-:W-:Y:S01]  /*4d80*/  UISETP.NE.U32.AND UP0, UPT, UR4, URZ, UPT ;  /* 0x000000ff0400728c */ /* 0x004fe2000bf05070 */
[----:B------:R-:W2:Y:S01]  /*4d90*/  LDCU.128 UR32, c[0x0][0xa80] ;  /* 0x00015000ff2077ac */ /* 0x000ea20008000c00 */
[----:B------:R-:W3:Y:S01]  /*4da0*/  LDCU UR49, c[0x0][0xc20] ;  /* 0x00018400ff3177ac */ /* 0x000ee20008000800 */
[----:B------:R-:W3:Y:S01]  /*4db0*/  LDCU UR4, c[0x0][0xc30] ;  /* 0x00018600ff0477ac */ /* 0x000ee20008000800 */
[----:B------:R-:W3:Y:S01]  /*4dc0*/  LDCU.128 UR40, c[0x0][0xa90] ;  /* 0x00015200ff2877ac */ /* 0x000ee20008000c00 */
[----:B------:R-:W-:Y:S01]  /*4dd0*/  UMOV UR22, 0x400 ;  /* 0x0000040000167882 */ /* 0x000fe20000000000 */
[----:B----4-:R-:W-:-:S02]  /*4de0*/  UIMAD.WIDE.U32 UR6, UR37, UR28, URZ ;  /* 0x0000001c250672a5 */ /* 0x010fc4000f8e00ff */
[----:B------:R-:W-:Y:S02]  /*4df0*/  ULEA UR22, UR45, UR22, 0x18 ;  /* 0x000000162d167291 */ /* 0x000fe4000f8ec0ff */
[----:B-1----:R-:W-:Y:S02]  /*4e00*/  UIMAD.WIDE.U32 UR8, UR36, UR31, URZ ;  /* 0x0000001f240872a5 */ /* 0x002fe4000f8e00ff */
[----:B------:R-:W-:Y:S02]  /*4e10*/  UIADD3 UR44, UPT, UPT, UR22, 0x108, URZ ;  /* 0x00000108162c7890 */ /* 0x000fe4000fffe0ff */
[----:B------:R-:W-:Y:S02]  /*4e20*/  UISETP.NE.AND.EX UP5, UPT, UR5, URZ, UPT, UP0 ;  /* 0x000000ff0500728c */ /* 0x000fe4000bfa5300 */
[----:B------:R-:W-:Y:S02]  /*4e30*/  UISETP.NE.U32.AND UP6, UPT, UR26, URZ, UPT ;  /* 0x000000ff1a00728c */ /* 0x000fe4000bfc5070 */
[----:B------:R-:W-:-:S02]  /*4e40*/  UIADD3 UR38, UPT, UPT, UR22, 0x138, URZ ;  /* 0x0000013816267890 */ /* 0x000fc4000fffe0ff */
[----:B------:R-:W-:Y:S02]  /*4e50*/  UIADD3 UR25, UPT, UPT, UR22, 0x100, URZ ;  /* 0x0000010016197890 */ /* 0x000fe4000fffe0ff */
[----:B------:R-:W-:Y:S02]  /*4e60*/  UISETP.NE.AND UP0, UPT, UR39, 0x1, UPT ;  /* 0x000000012700788c */ /* 0x000fe4000bf05270 */
[----:B------:R-:W-:Y:S02]  /*4e70*/  UISETP.GE.AND UP2, UPT, UR39, 0x1, UPT ;  /* 0x000000012700788c */ /* 0x000fe4000bf46270 */
[----:B------:R-:W-:Y:S01]  /*4e80*/  UISETP.NE.AND UP0, UPT, UR17, 0x1, UPT ;  /* 0x000000011100788c */ /* 0x000fe2000bf05270 */
[----:B------:R-:W-:Y:S01]  /*4e90*/  UMOV UR47, UR7 ;  /* 0x00000007002f7c82 */ /* 0x000fe20008000000 */
[----:B------:R-:W-:Y:S01]  /*4ea0*/  UMOV UR46, UR9 ;  /* 0x00000009002e7c82 */ /* 0x000fe20008000000 */
[----:B------:R-:W-:Y:S02]  /*4eb0*/  UPRMT UR44, UR45, 0x654, UR44 ;  /* 0x000006542d2c7896 */ /* 0x000fe4000800002c */
[----:B------:R-:W-:-:S02]  /*4ec0*/  UISETP.NE.AND UP2, UPT, UR30, 0x1, UPT ;  /* 0x000000011e00788c */ /* 0x000fc4000bf45270 */
[----:B--2---:R-:W-:Y:S01]  /*4ed0*/  UISETP.NE.AND UP0, UPT, UR32, 0x1, UPT ;  /* 0x000000012000788c */ /* 0x004fe2000bf05270 */
[----:B------:R-:W1:Y:S01]  /*4ee0*/  LDCU UR50, c[0x0][0xaa0] ;  /* 0x00015400ff3277ac */ /* 0x000e620008000800 */
[----:B------:R-:W-:Y:S01]  /*4ef0*/  UPLOP3.LUT UP4, UPT, UPT, UPT, UPT, 0x40, 0x4 ;  /* 0x000000000004789c */ /* 0x000fe20003f8e870 */
[----:B------:R-:W2:Y:S01]  /*4f00*/  LDCU.64 UR18, c[0x0][0xc28] ;  /* 0x00018500ff1277ac */ /* 0x000ea20008000a00 */
[----:B------:R-:W-:Y:S02]  /*4f10*/  UISETP.NE.AND.EX UP6, UPT, UR27, URZ, UPT, UP6 ;  /* 0x000000ff1b00728c */ /* 0x000fe4000bfc5360 */
[----:B------:R-:W-:Y:S02]  /*4f20*/  UPRMT UR38, URZ, 0x654, UR38 ;  /* 0x00000654ff267896 */ /* 0x000fe40008000026 */
[----:B------:R-:W-:Y:S02]  /*4f30*/  UPRMT UR45, UR45, 0x654, UR25 ;  /* 0x000006542d2d7896 */ /* 0x000fe40008000019 */
[----:B------:R-:W-:-:S02]  /*4f40*/  USHF.R.U32.HI UR47, URZ, UR29, UR47 ;  /* 0x0000001dff2f7299 */ /* 0x000fc4000801162f */
[----:B---3--:R-:W-:Y:S02]  /*4f50*/  USHF.R.U32.HI UR46, URZ, UR49, UR46 ;  /* 0x00000031ff2e7299 */ /* 0x008fe4000801162e */
[----:B------:R-:W-:Y:S02]  /*4f60*/  UISETP.NE.AND UP3, UPT, UR4, 0x1, UPT ;  /* 0x000000010400788c */ /* 0x000fe4000bf65270 */
[----:B------:R-:W-:Y:S02]  /*4f70*/  UISETP.NE.AND UP2, UPT, UR35, 0x1, UPT ;  /* 0x000000012300788c */ /* 0x000fe4000bf45270 */
[----:B------:R-:W-:-:S11]  /*4f80*/  UISETP.NE.AND UP0, UPT, UR42, 0x1, UPT ;  /* 0x000000012a00788c */ /* 0x000fd6000bf05270 */
.L_x_100:
[----:B------:R-:W-:Y:S04]  /*4f90*/  SHF.L.U32 R5, R8, 0x1f, RZ ;  /* 0x0000001f08057819 */ /* 0x000fe800000006ff */
[----:B---3--:R-:W3:Y:S02]  /*4fa0*/  SYNCS.PHASECHK.TRANS64.TRYWAIT P0, [UR22+0x130], R5 ;  /* 0x00013005ff0075a7 */ /* 0x008ee40008001116 */
[----:B---3--:R-:W-:Y:S05]  /*4fb0*/  @!P0 BRA `(.L_x_92) ;  /* 0x0000005400ec8947 */ /* 0x008fea0003800000 */
.L_x_180:
[----:B---3--:R-:W3:Y:S01]  /*4fc0*/  LDS.128 R4, [UR22+0x170] ;  /* 0x00017016ff047984 */ /* 0x008ee20008000c00 */
[----:B------:R-:W-:Y:S01]  /*4fd0*/  UISETP.GE.AND UP0, UPT, UR39, 0x1, UPT ;  /* 0x000000012700788c */ /* 0x000fe2000bf06270 */
[----:B------:R-:W-:Y:S01]  /*4fe0*/  @!PT LDS RZ, [RZ] ;  /* 0x00000000fffff984 */ /* 0x000fe20000000800 */
[----:B------:R-:W-:Y:S01]  /*4ff0*/  @!PT LDS RZ, [RZ] ;  /* 0x00000000fffff984 */ /* 0x000fe20000000800 */
[----:B------:R-:W-:Y:S01]  /*5000*/  @!PT LDS RZ, [RZ] ;  /* 0x00000000fffff984 */ /* 0x000fe20000000800 */
[----:B------:R-:W-:Y:S01]  /*5010*/  @!PT LDS RZ, [RZ] ;  /* 0x00000000fffff984 */ /* 0x000fe20000000800 */
[----:B------:R4:W-:Y:S06]  /*5020*/  MEMBAR.ALL.CTA ;  /* 0x0000000000007992 */ /* 0x0009ec0000008000 */
[----:B----4-:R-:W4:Y:S02]  /*5030*/  FENCE.VIEW.ASYNC.S ;  /* 0x00000000000073c6 */ /* 0x010f240000000000 */
[----:B----4-:R-:W-:Y:S01]  /*5040*/  SYNCS.ARRIVE.TRANS64.RED.A1T0 RZ, [UR38], RZ ;  /* 0x000000ffffff79a7 */ /* 0x010fe20008100426 */
[----:B---3--:R-:W-:Y:S11]  /*5050*/  LOP3.LUT P0, RZ, R6, 0x1, RZ, 0xc0, !PT ;  /* 0x0000000106ff7812 */ /* 0x008ff6000780c0ff */
[----:B------:R-:W-:Y:S02]  /*5060*/  @!UPT UIADD3 URZ, UPT, UPT, URZ, URZ, URZ ;  /* 0x000000fffffff290 */ /* 0x000fe4000fffe0ff */
[----:B------:R-:W-:Y:S01]  /*5070*/  VOTEU.ANY UP2, P0 ;  /* 0x0000000000ff7886 */ /* 0x000fe20000040100 */
[----:B------:R-:W-:Y:S11]  /*5080*/  PLOP3.LUT P0, PT, PT, PT, UP2, 0x80, 0x8 ;  /* 0x000000000008781c */ /* 0x000ff60003f0f028 */
[----:B------:R-:W-:Y:S02]  /*5090*/  @!UPT UIADD3 URZ, UPT, UPT, URZ, URZ, URZ ;  /* 0x000000fffffff290 */ /* 0x000fe4000fffe0ff */
[----:B------:R-:W-:Y:S02]  /*50a0*/  @P0 MOV R2, R4 ;  /* 0x0000000400020202 */ /* 0x000fe40000000f00 */
[----:B------:R-:W-:Y:S02]  /*50b0*/  @P0 LOP3.LUT R0, R5, 0xffff, RZ, 0xc0, !PT ;  /* 0x0000ffff05000812 */ /* 0x000fe400078ec0ff */
[----:B------:R-:W-:Y:S02]  /*50c0*/  @P0 R2UR UR5, R2 ;  /* 0x00000000020502ca */ /* 0x000fe400000e0000 */
[----:B------:R-:W-:Y:S11]  /*50d0*/  @P0 R2UR UR4, R0 ;  /* 0x00000000000402ca */ /* 0x000ff600000e0000 */
[----:B------:R-:W-:Y:S02]  /*50e0*/  @UP2 UMOV UR16, UR5 ;  /* 0x0000000500102c82 */ /* 0x000fe40008000000 */
[----:B------:R-:W-:Y:S01]  /*50f0*/  @UP2 UMOV UR15, UR4 ;  /* 0x00000004000f2c82 */ /* 0x000fe20008000000 */
[----:B------:R-:W-:Y:S05]  /*5100*/  BRA.U !UP0, `(.L_x_93) ;  /* 0x0000000108c07547 */ /* 0x000fea000b800000 */
[----:B------:R-:W-:Y:S02]  /*5110*/  UIMAD.WIDE.U32 UR8, UR15, UR31, URZ ;  /* 0x0000001f0f0872a5 */ /* 0x000fe4000f8e00ff */
[----:B------:R-:W-:Y:S02]  /*5120*/  UP2UR UR14, UPR, URZ, 0x4 ;  /* 0x00000004ff0e7883 */ /* 0x000fe40008000000 */
[----:B------:R-:W-:Y:S02]  /*5130*/  UISETP.NE.AND UP2, UPT, UR30, 0x1, UPT ;  /* 0x000000011e00788c */ /* 0x000fe4000bf45270 */
[----:B------:R-:W-:Y:S02]  /*5140*/  UIMAD.WIDE.U32 UR10, UR16, UR28, URZ ;  /* 0x0000001c100a72a5 */ /* 0x000fe4000f8e00ff */
[----:B------:R-:W-:Y:S02]  /*5150*/  USEL UR4, UR36, UR46, !UP2 ;  /* 0x0000002e24047287 */ /* 0x000fe4000d000000 */
[----:B------:R-:W-:Y:S02]  /*5160*/  UISETP.NE.AND UP0, UPT, UR17, 0x1, UPT ;  /* 0x000000011100788c */ /* 0x000fe4000bf05270 */
[----:B------:R-:W-:Y:S02]  /*5170*/  UP2UR UR23, UPR, URZ, 0x2 ;  /* 0x00000002ff177883 */ /* 0x000fe40008000000 */
[----:B------:R-:W-:Y:S02]  /*5180*/  UISETP.NE.AND UP1, UPT, UR39, 0x1, UPT ;  /* 0x000000012700788c */ /* 0x000fe4000bf25270 */
[----:B--2---:R-:W-:Y:S02]  /*5190*/  UIMAD.WIDE.U32 UR12, UR4, UR18, URZ ;  /* 0x00000012040c72a5 */ /* 0x004fe4000f8e00ff */
[----:B------:R-:W-:Y:S01]  /*51a0*/  USEL UR7, UR37, UR47, !UP0 ;  /* 0x0000002f25077287 */ /* 0x000fe2000c000000 */
[----:B------:R-:W-:Y:S02]  /*51b0*/  UMOV UR5, UR9 ;  /* 0x0000000900057c82 */ /* 0x000fe40008000000 */
[----:B------:R-:W-:Y:S02]  /*51c0*/  USHF.R.U32.HI UR6, URZ, UR49, UR5 ;  /* 0x00000031ff067299 */ /* 0x000fe40008011605 */
[----:B------:R-:W-:Y:S02]  /*51d0*/  UIMAD.WIDE.U32 UR20, UR7, UR18, URZ ;  /* 0x00000012071472a5 */ /* 0x000fe4000f8e00ff */
[----:B------:R-:W-:Y:S02]  /*51e0*/  USEL UR6, UR15, UR6, !UP2 ;  /* 0x000000060f067287 */ /* 0x000fe4000d000000 */
[----:B------:R-:W-:Y:S01]  /*51f0*/  UISETP.NE.AND UP2, UPT, UR14, URZ, UPT ;  /* 0x000000ff0e00728c */ /* 0x000fe2000bf45270 */
[----:B------:R-:W-:Y:S01]  /*5200*/  UMOV UR5, UR11 ;  /* 0x0000000b00057c82 */ /* 0x000fe20008000000 */
[----:B------:R-:W-:Y:S02]  /*5210*/  UIMAD.WIDE.U32 UR10, UR6, UR18, URZ ;  /* 0x00000012060a72a5 */ /* 0x000fe4000f8e00ff */
[----:B------:R-:W-:Y:S03]  /*5220*/  USHF.R.U32.HI UR8, URZ, UR29, UR5 ;  /* 0x0000001dff087299 */ /* 0x000fe60008011605 */
[----:B------:R-:W-:Y:S02]  /*5230*/  UMOV UR5, UR13 ;  /* 0x0000000d00057c82 */ /* 0x000fe40008000000 */
[----:B------:R-:W-:Y:S03]  /*5240*/  @UP1 USHF.R.U32.HI UR4, URZ, UR19, UR5 ;  /* 0x00000013ff041299 */ /* 0x000fe60008011605 */
[----:B------:R-:W-:Y:S01]  /*5250*/  UMOV UR5, UR21 ;  /* 0x0000001500057c82 */ /* 0x000fe20008000000 */
[----:B------:R-:W-:Y:S02]  /*5260*/  UIMAD UR4, UR39, UR4, URZ ;  /* 0x00000004270472a4 */ /* 0x000fe4000f8e02ff */
[----:B------:R-:W-:Y:S02]  /*5270*/  @UP1 USHF.R.U32.HI UR7, URZ, UR19, UR5 ;  /* 0x00000013ff071299 */ /* 0x000fe40008011605 */
[----:B------:R-:W-:Y:S02]  /*5280*/  USEL UR5, UR16, UR8, !UP0 ;  /* 0x0000000810057287 */ /* 0x000fe4000c000000 */
[----:B------:R-:W-:Y:S02]  /*5290*/  UIMAD UR8, UR39, UR7, URZ ;  /* 0x00000007270872a4 */ /* 0x000fe4000f8e02ff */
[----:B------:R-:W-:Y:S03]  /*52a0*/  UISETP.GE.AND UP0, UPT, UR6, UR4, UPT ;  /* 0x000000040600728c */ /* 0x000fe6000bf06270 */
[----:B------:R-:W-:Y:S01]  /*52b0*/  UMOV UR4, UR11 ;  /* 0x0000000b00047c82 */ /* 0x000fe20008000000 */
[----:B------:R-:W-:Y:S02]  /*52c0*/  UISETP.GE.OR UP0, UPT, UR5, UR8, UP0 ;  /* 0x000000080500728c */ /* 0x000fe40008706670 */
[----:B------:R-:W-:Y:S02]  /*52d0*/  USHF.R.U32.HI UR4, URZ, UR19, UR4 ;  /* 0x00000013ff047299 */ /* 0x000fe40008011604 */
[----:B------:R-:W-:Y:S02]  /*52e0*/  UIMAD.WIDE.U32 UR8, UR5, UR18, URZ ;  /* 0x00000012050872a5 */ /* 0x000fe4000f8e00ff */
[----:B------:R-:W-:Y:S04]  /*52f0*/  USEL UR10, UR6, UR4, !UP1 ;  /* 0x00000004060a7287 */ /* 0x000fe8000c800000 */
[----:B------:R-:W-:Y:S01]  /*5300*/  UIADD3 UR11, UPT, UPT, -UR10, URZ, URZ ;  /* 0x000000ff0a0b7290 */ /* 0x000fe2000fffe1ff */
[----:B------:R-:W-:Y:S02]  /*5310*/  @!UP0 UMOV UR4, UR9 ;  /* 0x0000000900048c82 */ /* 0x000fe40008000000 */
[----:B------:R-:W-:Y:S02]  /*5320*/  @!UP0 USHF.R.U32.HI UR4, URZ, UR19, UR4 ;  /* 0x00000013ff048299 */ /* 0x000fe40008011604 */
[----:B------:R-:W-:Y:S02]  /*5330*/  UIMAD UR8, UR39, UR11, UR6 ;  /* 0x0000000b270872a4 */ /* 0x000fe4000f8e0206 */
[----:B------:R-:W-:Y:S02]  /*5340*/  @!UP0 USEL UR4, UR5, UR4, !UP1 ;  /* 0x0000000405048287 */ /* 0x000fe4000c800000 */
[----:B------:R-:W-:Y:S02]  /*5350*/  UISETP.NE.AND UP1, UPT, UR23, URZ, UPT ;  /* 0x000000ff1700728c */ /* 0x000fe4000bf25270 */
[----:B------:R-:W-:Y:S02]  /*5360*/  @!UP0 UIMAD UR8, UR7, UR8, UR4 ;  /* 0x00000008070882a4 */ /* 0x000fe4000f8e0204 */
[----:B------:R-:W-:Y:S02]  /*5370*/  @!UP0 UIADD3 UR9, UPT, UPT, UR10, -UR4, URZ ;  /* 0x800000040a098290 */ /* 0x000fe4000fffe0ff */
[----:B------:R-:W-:Y:S02]  /*5380*/  UIADD3 UR4, UPT, UPT, -UR5, URZ, URZ ;  /* 0x000000ff05047290 */ /* 0x000fe4000fffe1ff */
[----:B------:R-:W-:Y:S02]  /*5390*/  UIADD3 UR7, UPT, UPT, -UR6, URZ, URZ ;  /* 0x000000ff06077290 */ /* 0x000fe4000fffe1ff */
[----:B------:R-:W-:Y:S02]  /*53a0*/  @!UP0 UIMAD UR6, UR9, UR39, UR5 ;  /* 0x00000027090682a4 */ /* 0x000fe4000f8e0205 */
[----:B------:R-:W-:Y:S02]  /*53b0*/  UIMAD UR16, UR17, UR4, UR16 ;  /* 0x00000004111072a4 */ /* 0x000fe4000f8e0210 */
[----:B------:R-:W-:Y:S01]  /*53c0*/  UIMAD UR15, UR30, UR7, UR15 ;  /* 0x000000071e0f72a4 */ /* 0x000fe2000f8e020f */
[----:B------:R-:W-:Y:S02]  /*53d0*/  @!UP0 UMOV UR5, UR8 ;  /* 0x0000000800058c82 */ /* 0x000fe40008000000 */
[----:B------:R-:W-:Y:S02]  /*53e0*/  UIMAD UR16, UR5, UR17, UR16 ;  /* 0x00000011051072a4 */ /* 0x000fe4000f8e0210 */
[----:B------:R-:W-:Y:S11]  /*53f0*/  UIMAD UR15, UR6, UR30, UR15 ;  /* 0x0000001e060f72a4 */ /* 0x000ff6000f8e020f */
[----:B------:R-:W-:Y:S01]  /*5400*/  @!UPT UIADD3 URZ, UPT, UPT, URZ, URZ, URZ ;  /* 0x000000fffffff290 */ /* 0x000fe2000fffe0ff */
.L_x_93:
[----:B------:R-:W3:Y:S01]  /*5410*/  @!UP3 LDCU.128 UR8, c[0x0][0xc10] ;  /* 0x00018200ff08b7ac */ /* 0x000ee20008000c00 */
[----:B------:R-:W-:Y:S02]  /*5420*/  ISETP.NE.U32.AND P1, PT, RZ, UR26, PT ;  /* 0x0000001aff007c0c */ /* 0x000fe4000bf25070 */
[----:B------:R-:W-:Y:S02]  /*5430*/  SHF.L.U32 R9, R10, 0x1f, RZ ;  /* 0x0000001f0a097819 */ /* 0x000fe400000006ff */
[----:B------:R-:W-:Y:S01]  /*5440*/  ISETP.NE.AND.EX P1, PT, RZ, UR27, PT, P1 ;  /* 0x0000001bff007c0c */ /* 0x000fe2000bf25310 */
[----:B------:R-:W4:Y:S01]  /*5450*/  @!UP3 LDCU UR5, c[0x0][0xc0c] ;  /* 0x00018180ff05b7ac */ /* 0x000f220008000800 */
[----:B---3--:R-:W-:Y:S07]  /*5460*/  UIMAD.WIDE.U32 UR6, UR16, UR8, URZ ;  /* 0x00000008100672a5 */ /* 0x008fee000f8e00ff */
[----:B------:R-:W-:Y:S01]  /*5470*/  @!UP3 UMOV UR4, UR7 ;  /* 0x000000070004bc82 */ /* 0x000fe20008000000 */
[----:B----4-:R-:W-:Y:S02]  /*5480*/  @!UP3 UISETP.NE.AND UP0, UPT, UR5, 0x1, UPT ;  /* 0x000000010500b88c */ /* 0x010fe4000bf05270 */
[----:B------:R-:W-:Y:S02]  /*5490*/  @!UP3 USHF.R.U32.HI UR4, URZ, UR9, UR4 ;  /* 0x00000009ff04b299 */ /* 0x000fe40008011604 */
[----:B------:R-:W-:Y:S02]  /*54a0*/  UIMAD.WIDE.U32 UR6, UR15, UR11, URZ ;  /* 0x0000000b0f0672a5 */ /* 0x000fe4000f8e00ff */
[----:B------:R-:W-:Y:S02]  /*54b0*/  @!UP3 USEL UR8, UR16, UR4, !UP0 ;  /* 0x000000041008b287 */ /* 0x000fe4000c000000 */
[----:B------:R-:W-:Y:S03]  /*54c0*/  @!UP3 UISETP.NE.AND UP0, UPT, UR10, 0x1, UPT ;  /* 0x000000010a00b88c */ /* 0x000fe6000bf05270 */
[----:B------:R-:W-:Y:S01]  /*54d0*/  @!UP3 UMOV UR6, UR7 ;  /* 0x000000070006bc82 */ /* 0x000fe20008000000 */
[----:B------:R-:W-:Y:S01]  /*54e0*/  USHF.L.U32 UR7, UR24, 0x7, URZ ;  /* 0x0000000718077899 */ /* 0x000fe200080006ff */
[----:B------:R-:W3:Y:S02]  /*54f0*/  @!UP3 LDCU UR4, c[0x0][0xc20] ;  /* 0x00018400ff04b7ac */ /* 0x000ee40008000800 */
[----:B---3--:R-:W-:Y:S04]  /*5500*/  @!UP3 USHF.R.U32.HI UR6, URZ, UR4, UR6 ;  /* 0x00000004ff06b299 */ /* 0x008fe80008011606 */
[----:B------:R-:W-:Y:S04]  /*5510*/  @!UP3 USEL UR6, UR15, UR6, !UP0 ;  /* 0x000000060f06b287 */ /* 0x000fe8000c000000 */
[----:B------:R-:W-:Y:S02]  /*5520*/  @!UP3 UIADD3 UR4, UPT, UPT, -UR8, UR6, URZ ;  /* 0x000000060804b290 */ /* 0x000fe4000fffe1ff */
[----:B------:R-:W-:Y:S02]  /*5530*/  @!UP3 UIADD3 UR6, UPT, UPT, UR8, -UR6, URZ ;  /* 0x800000060806b290 */ /* 0x000fe4000fffe0ff */
[----:B------:R-:W-:Y:S02]  /*5540*/  @!UP3 UIMAD UR16, UR4, UR5, UR16 ;  /* 0x000000050410b2a4 */ /* 0x000fe4000f8e0210 */
[----:B------:R-:W-:Y:S01]  /*5550*/  @!UP3 UIMAD UR15, UR6, UR10, UR15 ;  /* 0x0000000a060fb2a4 */ /* 0x000fe2000f8e020f */
[----:B------:R-:W-:Y:S11]  /*5560*/  BRA.U UP4, `(.L_x_94) ;  /* 0x0000000104107547 */ /* 0x000ff6000b800000 */
[----:B------:R-:W-:Y:S04]  /*5570*/  MOV R0, UR48 ;  /* 0x0000003000007c02 */ /* 0x000fe80008000f00 */
[----:B------:R-:W-:Y:S04]  /*5580*/  SHF.L.U32 R11, R0, 0x1f, RZ ;  /* 0x0000001f000b7819 */ /* 0x000fe800000006ff */
[----:B------:R-:W3:Y:S02]  /*5590*/  SYNCS.PHASECHK.TRANS64.TRYWAIT P2, [UR22+0x128], R11 ;  /* 0x0001280bff0075a7 */ /* 0x000ee40008041116 */
[----:B---3--:R-:W-:Y:S05]  /*55a0*/  @!P2 BRA `(.L_x_95) ;  /* 0x000000500088a947 */ /* 0x008fea0003800000 */
.L_x_94:
[----:B------:R-:W-:Y:S05]  /*55b0*/  BRA.U !UP6, `(.L_x_96) ;  /* 0x000000010e387547 */ /* 0x000fea000b800000 */
[----:B------:R-:W-:Y:S01]  /*55c0*/  UPLOP3.LUT UP1, UPT, UPT, UPT, UP5, 0x80, 0x8 ;  /* 0x000000000008789c */ /* 0x000fe20003f2f050 */
[----:B---3--:R-:W-:Y:S01]  /*55d0*/  HFMA2 R0, -RZ, RZ, 0, 5.9604644775390625e-08 ;  /* 0x00000001ff007431 */ /* 0x008fe200000001ff */
[----:B------:R-:W3:Y:S01]  /*55e0*/  LDCU.64 UR8, c[0x0][0x358] ;  /* 0x00006b00ff0877ac */ /* 0x000ee20008000a00 */
[----:B------:R-:W-:Y:S03]  /*55f0*/  IMAD.MOV.U32 R167, RZ, RZ, 0x1 ;  /* 0x00000001ffa77424 */ /* 0x000fe600078e00ff */
[----:B------:R-:W-:Y:S05]  /*5600*/  PLOP3.LUT P2, PT, PT, PT, UP1, 0x80, 0x8 ;  /* 0x000000000008781c */ /* 0x000fea0003f4f018 */
[----:B------:R-:W4:Y:S01]  /*5610*/  @UP1 LDCU.64 UR4, c[0x0][0x988] ;  /* 0x00013100ff0417ac */ /* 0x000f220008000a00 */
[----:B------:R-:W-:Y:S07]  /*5620*/  @UP1 UIMAD UR6, UR52, UR26, URZ ;  /* 0x0000001a340612a4 */ /* 0x000fee000f8e02ff */
[----:B------:R-:W-:Y:S01]  /*5630*/  @!P2 PRMT R167, R0, 0x7610, R167 ;  /* 0x0000761000a7a816 */ /* 0x000fe200000000a7 */
[----:B----4-:R-:W-:Y:S06]  /*5640*/  @UP1 UIMAD.WIDE UR4, UR6, 0x4, UR4 ;  /* 0x00000004060418a5 */ /* 0x010fec000f8e0204 */
[----:B------:R-:W-:Y:S01]  /*5650*/  IMAD.U32 R14, RZ, RZ, UR4 ;  /* 0x00000004ff0e7e24 */ /* 0x000fe2000f8e00ff */
[----:B------:R-:W-:Y:S04]  /*5660*/  MOV R15, UR5 ;  /* 0x00000005000f7c02 */ /* 0x000fe80008000f00 */
[----:B------:R-:W4:Y:S01]  /*5670*/  @!UP1 LDCU UR4, c[0x0][0x980] ;  /* 0x00013000ff0497ac */ /* 0x000f220008000800 */
[----:B---3-5:R3:W5:Y:S02]  /*5680*/  @P2 LDG.E R73, desc[UR8][R14.64] ;  /* 0x000000080e492981 */ /* 0x028764000c1e1900 */
[----:B---34-:R-:W-:Y:S07]  /*5690*/  @!P2 IMAD.U32 R73, RZ, RZ, UR4 ;  /* 0x00000004ff49ae24 */ /* 0x018fee000f8e00ff */
.L_x_96:
[----:B-----5:R-:W-:Y:S01]  /*56a0*/  @!P1 FSETP.EQ.AND P3, PT, R73, RZ, PT ;  /* 0x000000ff4900920b */ /* 0x020fe20003f62000 */
[----:B------:R-:W-:Y:S01]  /*56b0*/  @!UPT UIADD3 URZ, UPT, UPT, URZ, URZ, URZ ;  /* 0x000000fffffff290 */ /* 0x000fe2000fffe0ff */
[----:B------:R-:W-:Y:S11]  /*56c0*/  @!P1 BRA `(.L_x_97) ;  /* 0x0000000000149947 */ /* 0x000ff60003800000 */
[----:B------:R-:W-:Y:S02]  /*56d0*/  LOP3.LUT P1, RZ, R167, 0xff, RZ, 0xc0, !PT ;  /* 0x000000ffa7ff7812 */ /* 0x000fe4000782c0ff */
[----:B------:R-:W-:Y:S04]  /*56e0*/  PLOP3.LUT P3, PT, PT, PT, UP1, 0x80, 0x8 ;  /* 0x000000000008781c */ /* 0x000fe80003f6f018 */
[----:B------:R-:W-:Y:S07]  /*56f0*/  PLOP3.LUT P3, PT, P3, PT, PT, 0x8, 0x80 ;  /* 0x000000000080781c */ /* 0x000fee0001f6e170 */
[----:B------:R-:W-:Y:S11]  /*5700*/  @P1 FSETP.EQ.AND P3, PT, R73, RZ, PT ;  /* 0x000000ff4900120b */ /* 0x000ff60003f62000 */
[----:B------:R-:W-:Y:S02]  /*5710*/  @!UPT UIADD3 URZ, UPT, UPT, URZ, URZ, URZ ;  /* 0x000000fffffff290 */ /* 0x000fe4000fffe0ff */
.L_x_97:
[----:B------:R-:W-:Y:S01]  /*5720*/  USHF.L.U32 UR11, UR51, 0x7, URZ ;  /* 0x00000007330b7899 */ /* 0x000fe200080006ff */
[----:B------:R-:W4:Y:S01]  /*5730*/  SYNCS.PHASECHK.TRANS64.TRYWAIT P1, [UR22+0x110], R9 ;  /* 0x00011009ff0075a7 */ /* 0x000f220008021116 */
[----:B------:R-:W-:Y:S02]  /*5740*/  UISETP.NE.AND UP0, UPT, UR32, 0x1, UPT ;  /* 0x000000012000788c */ /* 0x000fe4000bf05270 */
[----:B------:R-:W-:Y:S01]  /*5750*/  UIMAD.WIDE.U32 UR4, UR11, UR33, URZ ;  /* 0x000000210b0472a5 */ /* 0x000fe2000f8e00ff */
[----:B------:R-:W-:Y:S04]  /*5760*/  ELECT P2, URZ, PT ;  /* 0x0000000000ff782f */ /* 0x000fe80003840000 */
[----:B------:R-:W-:Y:S02]  /*5770*/  PLOP3.LUT P2, PT, P3, P2, PT, 0xf2, 0x2f ;  /* 0x00000000002f781c */ /* 0x000fe40001f45e72 */
[----:B------:R-:W-:Y:S02]  /*5780*/  UMOV UR4, UR5 ;  /* 0x0000000500047c82 */ /* 0x000fe40008000000 */
[----:B------:R-:W-:Y:S04]  /*5790*/  USHF.R.U32.HI UR4, URZ, UR34, UR4 ;  /* 0x00000022ff047299 */ /* 0x000fe80008011604 */
[----:B------:R-:W-:Y:S02]  /*57a0*/  USEL UR12, UR11, UR4, !UP0 ;  /* 0x000000040b0c7287 */ /* 0x000fe4000c000000 */
[----:B------:R-:W-:Y:S02]  /*57b0*/  UISETP.NE.AND UP0, UPT, UR35, 0x1, UPT ;  /* 0x000000012300788c */ /* 0x000fe4000bf05270 */
[----:B------:R-:W-:Y:S02]  /*57c0*/  UIMAD.WIDE.U32 UR4, UR12, UR40, URZ ;  /* 0x000000280c0472a5 */ /* 0x000fe4000f8e00ff */
[----:B------:R-:W-:Y:S01]  /*57d0*/  UIADD3 UR6, UPT, UPT, -UR12, URZ, URZ ;  /* 0x000000ff0c067290 */ /* 0x000fe2000fffe1ff */
[----:B---3--:R-:W-:Y:S03]  /*57e0*/  @!P2 IMAD.MOV.U32 R0, RZ, 0x20, RZ ;  /* 0x00000020ff00a824 */ /* 0x008fe600078e00ff */
[----:B------:R-:W-:Y:S01]  /*57f0*/  UIMAD UR11, UR32, UR6, UR11 ;  /* 0x00000006200b72a4 */ /* 0x000fe2000f8e020b */
[----:B------:R-:W-:Y:S01]  /*5800*/  @!P2 IMAD.MOV.U32 R0, RZ, 0x400, R0 ;  /* 0x00000400ff00a824 */ /* 0x000fe200078e0000 */
[----:B------:R-:W-:Y:S02]  /*5810*/  UMOV UR4, UR5 ;  /* 0x0000000500047c82 */ /* 0x000fe40008000000 */
[----:B------:R-:W-:Y:S04]  /*5820*/  USHF.R.U32.HI UR4, URZ, UR41, UR4 ;  /* 0x00000029ff047299 */ /* 0x000fe80008011604 */
[----:B------:R-:W-:Y:S02]  /*5830*/  USEL UR13, UR12, UR4, !UP0 ;  /* 0x000000040c0d7287 */ /* 0x000fe4000c000000 */
[----:B------:R-:W-:Y:S02]  /*5840*/  UISETP.NE.AND UP0, UPT, UR42, 0x1, UPT ;  /* 0x000000012a00788c */ /* 0x000fe4000bf05270 */
[----:B------:R-:W-:Y:S07]  /*5850*/  UIMAD.WIDE.U32 UR4, UR13, UR43, URZ ;  /* 0x0000002b0d0472a5 */ /* 0x000fee000f8e00ff */
[----:B------:R-:W-:Y:S02]  /*5860*/  UMOV UR4, UR5 ;  /* 0x0000000500047c82 */ /* 0x000fe40008000000 */
[----:B-1----:R-:W-:Y:S04]  /*5870*/  USHF.R.U32.HI UR4, URZ, UR50, UR4 ;  /* 0x00000032ff047299 */ /* 0x002fe80008011604 */
[----:B------:R-:W-:Y:S02]  /*5880*/  USEL UR14, UR13, UR4, !UP0 ;  /* 0x000000040d0e7287 */ /* 0x000fe4000c000000 */
[----:B------:R-:W-:Y:S02]  /*5890*/  UIADD3 UR4, UPT, UPT, -UR13, URZ, URZ ;  /* 0x000000ff0d047290 */ /* 0x000fe4000fffe1ff */
[----:B------:R-:W-:Y:S02]  /*58a0*/  UIADD3 UR5, UPT, UPT, -UR14, URZ, URZ ;  /* 0x000000ff0e057290 */ /* 0x000fe4000fffe1ff */
[----:B------:R-:W-:Y:S02]  /*58b0*/  UIMAD UR12, UR35, UR4, UR12 ;  /* 0x00000004230c72a4 */ /* 0x000fe4000f8e020c */
[----:B------:R-:W-:Y:S01]  /*58c0*/  UIMAD UR13, UR42, UR5, UR13 ;  /* 0x000000052a0d72a4 */ /* 0x000fe2000f8e020d */
[----:B----4-:R-:W-:Y:S11]  /*58d0*/  @!P1 BRA `(.L_x_98) ;  /* 0x0000004c00d49947 */ /* 0x010ff60003800000 */
.L_x_183:
[----:B------:R-:W-:Y:S01]  /*58e0*/  @!P2 R2UR UR4, R0 ;  /* 0x000000000004a2ca */ /* 0x000fe200000e0000 */
[----:B------:R-:W-:Y:S01]  /*58f0*/  VOTEU.ALL UP0, P2 ;  /* 0x0000000000ff7886 */ /* 0x000fe20001000000 */
[----:B-1----:R-:W-:Y:S02]  /*5900*/  @!P2 IADD3 R2, P1, PT, R12, 0x680, RZ ;  /* 0x000006800c02a810 */ /* 0x002fe40007f3e0ff */
[----:B------:R-:W-:Y:S02]  /*5910*/  @P0 SHF.R.U32.HI R4, RZ, 0x10, R5 ;  /* 0x00000010ff040819 */ /* 0x000fe40000011605 */
[----:B------:R-:W-:Y:S01]  /*5920*/  @!P2 R2UR UR5, R2 ;  /* 0x000000000205a2ca */ /* 0x000fe200000e0000 */
[----:B------:R-:W-:Y:S01]  /*5930*/  @!P2 IMAD.X R0, RZ, RZ, R13, P1 ;  /* 0x000000ffff00a224 */ /* 0x000fe200008e060d */
[----:B------:R-:W-:Y:S01]  /*5940*/  @!UP0 UIADD3 UR8, UPT, UPT, UR22, 0x200, URZ ;  /* 0x0000020016088890 */ /* 0x000fe2000fffe0ff */
[----:B------:R-:W-:Y:S04]  /*5950*/  @P0 R2UR UR52, R4 ;  /* 0x00000000043402ca */ /* 0x000fe800000e0000 */
[----:B------:R-:W-:Y:S01]  /*5960*/  @!UP0 UPRMT UR6, UR4, 0x5410, URZ ;  /* 0x0000541004068896 */ /* 0x000fe200080000ff */
[----:B------:R-:W-:Y:S01]  /*5970*/  @!P2 R2UR UR4, R0 ;  /* 0x000000000004a2ca */ /* 0x000fe200000e0000 */
[----:B------:R-:W-:Y:S01]  /*5980*/  VOTEU.ALL UP0, P2 ;  /* 0x0000000000ff7886 */ /* 0x000fe20001000000 */
[----:B------:R-:W-:Y:S03]  /*5990*/  @!P2 IMAD.MOV.U32 R0, RZ, RZ, 0x2000 ;  /* 0x00002000ff00a424 */ /* 0x000fe600078e00ff */
[----:B------:R-:W-:Y:S01]  /*59a0*/  IMAD.U32 R14, RZ, RZ, UR5 ;  /* 0x00000005ff0e7e24 */ /* 0x000fe2000f8e00ff */
[----:B------:R-:W-:Y:S01]  /*59b0*/  @!UP0 UMOV UR9, UR25 ;  /* 0x0000001900098c82 */ /* 0x000fe20008000000 */
[----:B------:R-:W-:Y:S06]  /*59c0*/  @!UP0 UMOV UR10, UR7 ;  /* 0x00000007000a8c82 */ /* 0x000fec0008000000 */
[----:B------:R-:W-:Y:S01]  /*59d0*/  IMAD.U32 R15, RZ, RZ, UR4 ;  /* 0x00000004ff0f7e24 */ /* 0x000fe2000f8e00ff */
[----:B------:R-:W-:Y:S04]  /*59e0*/  @!P2 R2UR UR4, R14 ;  /* 0x000000000e04a2ca */ /* 0x000fe800000e0000 */
[----:B------:R-:W-:Y:S11]  /*59f0*/  @!P2 R2UR UR5, R15 ;  /* 0x000000000f05a2ca */ /* 0x000ff600000e0000 */
[----:B------:R-:W-:Y:S02]  /*5a00*/  @!UPT UIADD3 URZ, UPT, UPT, URZ, URZ, URZ ;  /* 0x000000fffffff290 */ /* 0x000fe4000fffe0ff */
[----:B------:R1:W-:Y:S01]  /*5a10*/  @!UP0 UTMALDG.5D.IM2COL [UR8], [UR4], UR6 ;  /* 0x00000008040083b4 */ /* 0x0003e20008060006 */
[----:B------:R1:W-:Y:S01]  /*5a20*/  @!P2 SYNCS.ARRIVE.TRANS64.RED.A0TR RZ, [UR22+0x100], R0 ;  /* 0x00010000ffffa9a7 */ /* 0x0003e20008300416 */
[----:B------:R-:W-:Y:S01]  /*5a30*/  SYNCS.ARRIVE.TRANS64.RED.A1T0 RZ, [UR45], RZ ;  /* 0x000000ffffff79a7 */ /* 0x000fe2000810042d */
[----:B------:R-:W3:Y:S02]  /*5a40*/  SYNCS.PHASECHK.TRANS64.TRYWAIT P1, [UR22+0x118], R9 ;  /* 0x00011809ff0075a7 */ /* 0x000ee40008021116 */
[----:B-1-3--:R-:W-:Y:S05]  /*5a50*/  @!P1 BRA `(.L_x_99) ;  /* 0x0000004c008c9947 */ /* 0x00afea0003800000 */
.L_x_185:
[----:B-1----:R-:W-:Y:S01]  /*5a60*/  @!P2 IMAD.MOV.U32 R0, RZ, 0x20, RZ ;  /* 0x00000020ff00a824 */ /* 0x002fe200078e00ff */
[----:B------:R-:W-:Y:S01]  /*5a70*/  @!P2 IADD3 R2, P0, PT, R12, 0x680, RZ ;  /* 0x000006800c02a810 */ /* 0x000fe20007f1e0ff */
[----:B------:R-:W-:Y:S01]  /*5a80*/  VOTEU.ALL UP0, P2 ;  /* 0x0000000000ff7886 */ /* 0x000fe20001000000 */
[----:B------:R-:W-:Y:S01]  /*5a90*/  R2UR UR21, R175 ;  /* 0x00000000af1572ca */ /* 0x000fe200000e0000 */
[----:B------:R-:W-:Y:S01]  /*5aa0*/  @!P2 IMAD.MOV.U32 R0, RZ, 0x400, R0 ;  /* 0x00000400ff00a824 */ /* 0x000fe200078e0000 */
[----:B------:R-:W-:Y:S01]  /*5ab0*/  @!P2 R2UR UR5, R2 ;  /* 0x000000000205a2ca */ /* 0x000fe200000e0000 */
[----:B------:R-:W-:Y:S01]  /*5ac0*/  UPLOP3.LUT UP4, UPT, UPT, UPT, UPT, 0x80, 0x8 ;  /* 0x000000000008789c */ /* 0x000fe20003f8f070 */
[----:B------:R-:W-:Y:S01]  /*5ad0*/  R2UR UR20, R176 ;  /* 0x00000000b01472ca */ /* 0x000fe200000e0000 */
[----:B------:R-:W-:Y:S01]  /*5ae0*/  @!UP0 UIADD3 UR8, UPT, UPT, UR22, 0x2200, URZ ;  /* 0x0000220016088890 */ /* 0x000fe2000fffe0ff */
[----:B------:R-:W-:Y:S01]  /*5af0*/  @!P2 R2UR UR4, R0 ;  /* 0x000000000004a2ca */ /* 0x000fe200000e0000 */
[----:B------:R-:W-:Y:S01]  /*5b00*/  @!P2 IMAD.X R0, RZ, RZ, R13, P0 ;  /* 0x000000ffff00a224 */ /* 0x000fe200000e060d */
[----:B------:R-:W-:Y:S01]  /*5b10*/  @!UP0 UIADD3 UR10, UPT, UPT, UR7, 0x40, URZ ;  /* 0x00000040070a8890 */ /* 0x000fe2000fffe0ff */
[----:B------:R-:W-:Y:S01]  /*5b20*/  LOP3.LUT R10, R10, 0x1, RZ, 0x3c, !PT ;  /* 0x000000010a0a7812 */ /* 0x000fe200078e3cff */
[----:B------:R-:W-:Y:S01]  /*5b30*/  @!UP0 UIADD3 UR9, UPT, UPT, UR22, 0x108, URZ ;  /* 0x0000010816098890 */ /* 0x000fe2000fffe0ff */
[----:B------:R-:W-:Y:S02]  /*5b40*/  LOP3.LUT R8, R8, 0x1, RZ, 0x3c, !PT ;  /* 0x0000000108087812 */ /* 0x000fe400078e3cff */
[----:B------:R-:W-:Y:S02]  /*5b50*/  UIADD3 UR24, UPT, UPT, UR15, UR21, URZ ;  /* 0x000000150f187290 */ /* 0x000fe4000fffe0ff */
[----:B------:R-:W-:Y:S02]  /*5b60*/  IMAD.U32 R4, RZ, RZ, UR5 ;  /* 0x00000005ff047e24 */ /* 0x000fe4000f8e00ff */
[----:B------:R-:W-:Y:S02]  /*5b70*/  UIADD3 UR51, UPT, UPT, UR16, UR20, URZ ;  /* 0x0000001410337290 */ /* 0x000fe4000fffe0ff */
[----:B------:R-:W-:Y:S01]  /*5b80*/  @!UP0 UPRMT UR6, UR4, 0x5410, URZ ;  /* 0x0000541004068896 */ /* 0x000fe200080000ff */
[----:B------:R-:W-:Y:S01]  /*5b90*/  @!P2 R2UR UR4, R0 ;  /* 0x000000000004a2ca */ /* 0x000fe200000e0000 */
[----:B------:R-:W-:Y:S11]  /*5ba0*/  VOTEU.ALL UP0, P2 ;  /* 0x0000000000ff7886 */ /* 0x000ff60001000000 */
[----:B------:R-:W-:Y:S01]  /*5bb0*/  @!UPT UIADD3 URZ, UPT, UPT, URZ, URZ, URZ ;  /* 0x000000fffffff290 */ /* 0x000fe2000fffe0ff */
[----:B------:R-:W-:Y:S01]  /*5bc0*/  IMAD.U32 R5, RZ, RZ, UR4 ;  /* 0x00000004ff057e24 */ /* 0x000fe2000f8e00ff */
[----:B------:R-:W-:Y:S04]  /*5bd0*/  @!P2 R2UR UR4, R4 ;  /* 0x000000000404a2ca */ /* 0x000fe800000e0000 */
[----:B------:R-:W-:Y:S11]  /*5be0*/  @!P2 R2UR UR5, R5 ;  /* 0x000000000505a2ca */ /* 0x000ff600000e0000 */
[----:B------:R-:W-:Y:S02]  /*5bf0*/  @!UPT UIADD3 URZ, UPT, UPT, URZ, URZ, URZ ;  /* 0x000000fffffff290 */ /* 0x000fe4000fffe0ff */
[----:B------:R3:W-:Y:S01]  /*5c00*/  @!UP0 UTMALDG.5D.IM2COL [UR8], [UR4], UR6 ;  /* 0x00000008040083b4 */ /* 0x0007e20008060006 */
[----:B------:R3:W-:Y:S01]  /*5c10*/  @!P2 SYNCS.ARRIVE.TRANS64.RED.A0TR RZ, [UR22+0x108], R3 ;  /* 0x00010803ffffa9a7 */ /* 0x0007e20008300416 */
[----:B------:R-:W-:Y:S01]  /*5c20*/  SYNCS.ARRIVE.TRANS64.RED.A1T0 RZ, [UR44], RZ ;  /* 0x000000ffffff79a7 */ /* 0x000fe2000810042c */
[----:B------:R-:W-:Y:S05]  /*5c30*/  BRA.U UP2, `(.L_x_100) ;  /* 0xfffffff102d47547 */ /* 0x000fea000b83ffff */
[----:B---3--:R-:W-:-:S04]  /*5c40*/  SHF.L.U32 R3, R10, 0x1f, RZ ;  /* 0x0000001f0a037819 */ /* 0x008fc800000006ff */
[----:B------:R-:W1:Y:S02]  /*5c50*/  SYNCS.PHASECHK.TRANS64.TRYWAIT P0, [UR22+0x110], R3 ;  /* 0x00011003ff0075a7 */ /* 0x000e640008001116 */
[----:B-1----:R-:W-:Y:S05]  /*5c60*/  @!P0 BRA `(.L_x_101) ;  /* 0x0000004c00208947 */ /* 0x002fea0003800000 */
.L_x_187:
[----:B-1----:R-:W-:-:S07]  /*5c70*/  MOV R0, UR22 ;  /* 0x0000001600007c02 */ /* 0x002fce0008000f00 */
.L_x_102:
[----:B-1----:R-:W-:-:S04]  /*5c80*/  SHF.L.U32 R3, R10, 0x1f, RZ ;  /* 0x0000001f0a037819 */ /* 0x002fc800000006ff */
[----:B------:R1:W3:Y:S03]  /*5c90*/  SYNCS.PHASECHK.TRANS64.TRYWAIT P0, [R0+URZ+0x118], R3 ;  /* 0x00011803000075a7 */ /* 0x0002e600080011ff */
[----:B---3--:R-:W-:Y:S05]  /*5ca0*/  @!P0 NANOSLEEP.SYNCS 0x989680 ;  /* 0x009896800000895d */ /* 0x008fea0003900000 */
[----:B------:R-:W3:Y:S02]  /*5cb0*/  @!P0 SYNCS.PHASECHK.TRANS64 P0, [R0+URZ+0x118], R3 ;  /* 0x00011803000085a7 */ /* 0x000ee400080010ff */
[----:B--23--:R-:W-:Y:S05]  /*5cc0*/  @P0 EXIT ;  /* 0x000000000000094d */ /* 0x00cfea0003800000 */
[----:B------:R-:W-:Y:S05]  /*5cd0*/  BRA `(.L_x_102) ;  /* 0xfffffffc00e87947 */ /* 0x000fea000383ffff */
.L_x_91:
[----:B------:R-:W-:-:S06]  /*5ce0*/  UISETP.GE.AND UP0, UPT, UR18, 0x4, UPT ;  /* 0x000000041200788c */ /* 0x000fcc000bf06270 */
[----:B------:R-:W-:-:S13]  /*5cf0*/  PLOP3.LUT P0, PT, PT, PT, UP0, 0x80, 0x8 ;  /* 0x000000000008781c */ /* 0x000fda0003f0f008 */
[----:B-1----:R-:W-:Y:S05]  /*5d00*/  @!P0 EXIT ;  /* 0x000000000000894d */ /* 0x002fea0003800000 */
[----:B------:R-:W-:Y:S01]  /*5d10*/  BAR.SYNC.DEFER_BLOCKING 0x6, 0xa0 ;  /* 0x0182800000007b1d */ /* 0x000fe20000010000 */
[C---:B------:R-:W-:Y:S01]  /*5d20*/  IMAD.SHL.U32 R4, R164.reuse, 0x40, RZ ;  /* 0x00000040a4047824 */ /* 0x040fe200078e00ff */
[C---:B------:R-:W-:Y:S01]  /*5d30*/  SHF.L.U32 R69, R164.reuse, 0x10, RZ ;  /* 0x00000010a4457819 */ /* 0x040fe200000006ff */
[C---:B------:R-:W-:Y:S01]  /*5d40*/  IMAD.SHL.U32 R163, R164.reuse, 0x8, RZ ;  /* 0x00000008a4a37824 */ /* 0x040fe200078e00ff */
[----:B------:R-:W-:Y:S01]  /*5d50*/  LOP3.LUT R166, R164, 0x60, RZ, 0xc0, !PT ;  /* 0x00000060a4a67812 */ /* 0x000fe200078ec0ff */
[----:B------:R-:W-:Y:S01]  /*5d60*/  HFMA2 R162, -RZ, RZ, 0, 0 ;  /* 0x00000000ffa27431 */ /* 0x000fe200000001ff */
[----:B------:R-:W-:Y:S01]  /*5d70*/  UMOV UR50, 0x400 ;  /* 0x0000040000327882 */ /* 0x000fe20000000000 */
[----:B------:R-:W1:Y:S01]  /*5d80*/  LDCU.64 UR4, c[0x0][0x990] ;  /* 0x00013200ff0477ac */ /* 0x000e620008000a00 */
[----:B------:R-:W2:Y:S01]  /*5d90*/  LDC.64 R154, c[0x0][0x9b0] ;  /* 0x00026c00ff9a7b82 */ /* 0x000ea20000000a00 */
[----:B------:R-:W-:Y:S01]  /*5da0*/  LOP3.LUT R6, R4, 0x180, RZ, 0xc0, !PT ;  /* 0x0000018004067812 */ /* 0x000fe200078ec0ff */
[----:B------:R-:W-:Y:S01]  /*5db0*/  IMAD.MOV.U32 R68, RZ, RZ, RZ ;  /* 0x000000ffff447224 */ /* 0x000fe200078e00ff */
[----:B------:R-:W-:Y:S01]  /*5dc0*/  ULEA UR50, UR45, UR50, 0x18 ;  /* 0x000000322d327291 */ /* 0x000fe2000f8ec0ff */
[----:B------:R-:W-:-:S02]  /*5dd0*/  LOP3.LUT R165, R164, 0x2, RZ, 0xc0, !PT ;  /* 0x00000002a4a57812 */ /* 0x000fc400078ec0ff */
[----:B------:R-:W-:Y:S02]  /*5de0*/  CS2R R160, SRZ ;  /* 0x0000000000a07805 */ /* 0x000fe4000001ff00 */
[----:B------:R-:W-:Y:S01]  /*5df0*/  LOP3.LUT R163, R6, 0x30, R163, 0xf8, !PT ;  /* 0x0000003006a37812 */ /* 0x000fe200078ef8a3 */
[----:B------:R-:W-:Y:S01]  /*5e00*/  IMAD.MOV.U32 R135, RZ, RZ, RZ ;  /* 0x000000ffff877224 */ /* 0x000fe200078e00ff */
[----:B------:R-:W3:Y:S01]  /*5e10*/  LDC.64 R152, c[0x0][0x9a8] ;  /* 0x00026a00ff987b82 */ /* 0x000ee20000000a00 */
[----:B------:R-:W-:Y:S01]  /*5e20*/  LOP3.LUT R164, R164, 0x4, RZ, 0xc0, !PT ;  /* 0x00000004a4a47812 */ /* 0x000fe200078ec0ff */
[----:B------:R-:W-:Y:S01]  /*5e30*/  IMAD.MOV R179, RZ, RZ, -R165 ;  /* 0x000000ffffb37224 */ /* 0x000fe200078e0aa5 */
[----:B------:R-:W-:Y:S01]  /*5e40*/  LOP3.LUT R163, R163, 0x1e40, R4, 0xf8, !PT ;  /* 0x00001e40a3a37812 */ /* 0x000fe200078ef804 */
[----:B------:R-:W4:Y:S01]  /*5e50*/  LDCU UR61, c[0x0][0x370] ;  /* 0x00006e00ff3d77ac */ /* 0x000f220008000800 */
[----:B------:R-:W-:Y:S01]  /*5e60*/  LOP3.LUT R69, R69, 0x600000, RZ, 0xc0, !PT ;  /* 0x0060000045457812 */ /* 0x000fe200078ec0ff */
[----:B------:R-:W-:Y:S01]  /*5e70*/  IMAD.MOV R178, RZ, RZ, -R164 ;  /* 0x000000ffffb27224 */ /* 0x000fe200078e0aa4 */
[----:B------:R-:W-:Y:S01]  /*5e80*/  IADD3 R181, PT, PT, R163, UR50, RZ ;  /* 0x00000032a3b57c10 */ /* 0x000fe2000fffe0ff */
[----:B------:R-:W4:Y:S01]  /*5e90*/  LDS R2, [UR50+0x180] ;  /* 0x00018032ff027984 */ /* 0x000f220008000800 */
[----:B-1----:R-:W-:Y:S01]  /*5ea0*/  IMAD.U32 R170, RZ, RZ, UR4 ;  /* 0x00000004ffaa7e24 */ /* 0x002fe2000f8e00ff */
[----:B------:R-:W-:Y:S01]  /*5eb0*/  IADD3 R180, PT, PT, -R164, 0x2, RZ ;  /* 0x00000002a4b47810 */ /* 0x000fe20007ffe1ff */
[----:B------:R-:W-:Y:S01]  /*5ec0*/  IMAD.U32 R169, RZ, RZ, UR5 ;  /* 0x00000005ffa97e24 */ /* 0x000fe2000f8e00ff */
[----:B------:R-:W1:Y:S01]  /*5ed0*/  LDCU.128 UR4, c[0x0][0xb80] ;  /* 0x00017000ff0477ac */ /* 0x000e620008000c00 */
[----:B------:R-:W-:Y:S01]  /*5ee0*/  VIADD R181, R181, 0x200 ;  /* 0x00000200b5b57836 */ /* 0x000fe20000000000 */
[----:B------:R-:W2:Y:S01]  /*5ef0*/  LDCU UR48, c[0x0][0xc0c] ;  /* 0x00018180ff3077ac */ /* 0x000ea20008000800 */
[----:B------:R-:W2:Y:S01]  /*5f00*/  LDCU UR38, c[0x0][0xc30] ;  /* 0x00018600ff2677ac */ /* 0x000ea20008000800 */
[----:B------:R-:W2:Y:S01]  /*5f10*/  LDCU.64 UR54, c[0x0][0x988] ;  /* 0x00013100ff3677ac */ /* 0x000ea20008000a00 */
[----:B------:R-:W2:Y:S01]  /*5f20*/  LDCU.64 UR46, c[0x0][0xc28] ;  /* 0x00018500ff2e77ac */ /* 0x000ea20008000a00 */
[----:B-1----:R-:W-:Y:S01]  /*5f30*/  IMAD.U32 R174, RZ, RZ, UR4 ;  /* 0x00000004ffae7e24 */ /* 0x002fe2000f8e00ff */
[----:B------:R-:W-:Y:S01]  /*5f40*/  MOV R172, UR6 ;  /* 0x0000000600ac7c02 */ /* 0x000fe20008000f00 */
[----:B------:R-:W-:Y:S01]  /*5f50*/  UIADD3 UR4, UPT, UPT, UR50, 0x4200, URZ ;  /* 0x0000420032047890 */ /* 0x000fe2000fffe0ff */
[----:B------:R-:W-:Y:S01]  /*5f60*/  IMAD.U32 R173, RZ, RZ, UR5 ;  /* 0x00000005ffad7e24 */ /* 0x000fe2000f8e00ff */
[----:B------:R-:W1:Y:S01]  /*5f70*/  LDCU.128 UR56, c[0x0][0xc10] ;  /* 0x00018200ff3877ac */ /* 0x000e620008000c00 */
[----:B------:R-:W-:-:S03]  /*5f80*/  IMAD.U32 R171, RZ, RZ, UR7 ;  /* 0x00000007ffab7e24 */ /* 0x000fc6000f8e00ff */
[----:B------:R-:W-:Y:S01]  /*5f90*/  MOV R182, UR4 ;  /* 0x0000000400b67c02 */ /* 0x000fe20008000f00 */
[----:B------:R-:W1:Y:S01]  /*5fa0*/  LDCU UR60, c[0x0][0x374] ;  /* 0x00006e80ff3c77ac */ /* 0x000e620008000800 */
[----:B------:R-:W-:Y:S01]  /*5fb0*/  UIADD3 UR63, UPT, UPT, UR50, 0x200, URZ ;  /* 0x00000200323f7890 */ /* 0x000fe2000fffe0ff */
[C---:B----4-:R-:W-:Y:S01]  /*5fc0*/  VIADD R3, R2.reuse, 0x80 ;  /* 0x0000008002037836 */ /* 0x050fe20000000000 */
[----:B------:R-:W-:-:S04]  /*5fd0*/  LOP3.LUT R2, R2, 0xffff, RZ, 0xc0, !PT ;  /* 0x0000ffff02027812 */ /* 0x000fc800078ec0ff */
[----:B------:R-:W-:-:S05]  /*5fe0*/  LOP3.LUT R3, R3, 0xffff, RZ, 0xc0, !PT ;  /* 0x0000ffff03037812 */ /* 0x000fca00078ec0ff */
[----:B-123--:R4:W-:Y:S02]  /*5ff0*/  STL.64 [R1], R2 ;  /* 0x0000000201007387 */ /* 0x00e9e40000100a00 */
.L_x_129:
[----:B----4-:R-:W-:Y:S04]  /*6000*/  SHF.L.U32 R3, R161, 0x1f, RZ ;  /* 0x0000001fa1037819 */ /* 0x010fe800000006ff */
[----:B-1----:R-:W1:Y:S02]  /*6010*/  SYNCS.PHASECHK.TRANS64.TRYWAIT P0, [UR50+0x130], R3 ;  /* 0x00013003ff0075a7 */ /* 0x002e640008001132 */
[----:B-1----:R-:W-:Y:S05]  /*6020*/  @!P0 BRA `(.L_x_103) ;  /* 0x0000004800488947 */ /* 0x002fea0003800000 */
.L_x_189:
[----:B------:R-:W-:Y:S01]  /*6030*/  LEA R2, R68, UR49, 0x2 ;  /* 0x0000003144027c11 */ /* 0x000fe2000f8e10ff */
        /* <DEDUP_REMOVED lines=9> */
[----:B------:R-:W-:Y:S09]  /*60d0*/  UPRMT UR4, URZ, 0x654, UR4 ;  /* 0x00000654ff047896 */ /* 0x000ff20008000004 */
[----:B---3--:R-:W-:Y:S01]  /*60e0*/  SYNCS.ARRIVE.TRANS64.RED.A1T0 RZ, [UR4], RZ ;  /* 0x000000ffffff79a7 */ /* 0x008fe20008100404 */
[----:B------:R-:W5:Y:S01]  /*60f0*/  LDL R2, [R2] ;  /* 0x0000000002027983 */ /* 0x000f620000100800 */
[----:B--2---:R-:W-:Y:S11]  /*6100*/  LOP3.LUT P0, RZ, R6, 0x1, RZ, 0xc0, !PT ;  /* 0x0000000106ff7812 */ /* 0x004ff6000780c0ff */
[----:B------:R-:W-:Y:S02]  /*6110*/  @!UPT UIADD3 URZ, UPT, UPT, URZ, URZ, URZ ;  /* 0x000000fffffff290 */ /* 0x000fe4000fffe0ff */
[----:B------:R-:W-:Y:S01]  /*6120*/  VOTEU.ANY UP1, P0 ;  /* 0x0000000000ff7886 */ /* 0x000fe20000020100 */
[----:B------:R-:W-:Y:S01]  /*6130*/  PLOP3.LUT P0, PT, PT, PT, UP1, 0x80, 0x8 ;  /* 0x000000000008781c */ /* 0x000fe20003f0f018 */
[----:B------:R-:W-:Y:S11]  /*6140*/  UP2UR UR53, UPR, URZ, 0x2 ;  /* 0x00000002ff357883 */ /* 0x000ff60008000000 */
[----:B------:R-:W-:Y:S01]  /*6150*/  @!UPT UIADD3 URZ, UPT, UPT, URZ, URZ, URZ ;  /* 0x000000fffffff290 */ /* 0x000fe2000fffe0ff */
[----:B-1----:R-:W-:Y:S02]  /*6160*/  @P0 MOV R3, R4 ;  /* 0x0000000400030202 */ /* 0x002fe40000000f00 */
[----:B------:R-:W-:Y:S02]  /*6170*/  @P0 LOP3.LUT R0, R5, 0xffff, RZ, 0xc0, !PT ;  /* 0x0000ffff05000812 */ /* 0x000fe400078ec0ff */
[----:B------:R-:W-:Y:S02]  /*6180*/  @P0 R2UR UR5, R3 ;  /* 0x00000000030502ca */ /* 0x000fe400000e0000 */
[----:B------:R-:W-:Y:S11]  /*6190*/  @P0 R2UR UR4, R0 ;  /* 0x00000000000402ca */ /* 0x000ff600000e0000 */
[----:B------:R-:W-:Y:S02]  /*61a0*/  @UP1 UMOV UR37, UR5 ;  /* 0x0000000500251c82 */ /* 0x000fe40008000000 */
[----:B------:R-:W-:Y:S01]  /*61b0*/  @UP1 UMOV UR36, UR4 ;  /* 0x0000000400241c82 */ /* 0x000fe20008000000 */
[----:B------:R-:W-:Y:S05]  /*61c0*/  BRA.U !UP0, `(.L_x_104) ;  /* 0x0000000108cc7547 */ /* 0x000fea000b800000 */
[----:B------:R-:W1:Y:S01]  /*61d0*/  LDCU UR9, c[0x0][0xc20] ;  /* 0x00018400ff0977ac */ /* 0x000e620008000800 */
[----:B------:R-:W-:Y:S02]  /*61e0*/  UIMAD.WIDE.U32 UR4, UR60, UR59, URZ ;  /* 0x0000003b3c0472a5 */ /* 0x000fe4000f8e00ff */
[----:B------:R-:W-:Y:S02]  /*61f0*/  UIMAD.WIDE.U32 UR6, UR61, UR56, URZ ;  /* 0x000000383d0672a5 */ /* 0x000fe4000f8e00ff */
[----:B------:R-:W-:Y:S02]  /*6200*/  UIMAD.WIDE.U32 UR10, UR36, UR59, URZ ;  /* 0x0000003b240a72a5 */ /* 0x000fe4000f8e00ff */
[----:B------:R-:W-:Y:S02]  /*6210*/  UISETP.NE.AND UP0, UPT, UR58, 0x1, UPT ;  /* 0x000000013a00788c */ /* 0x000fe4000bf05270 */
[----:B------:R-:W-:Y:S02]  /*6220*/  UISETP.NE.AND UP1, UPT, UR48, 0x1, UPT ;  /* 0x000000013000788c */ /* 0x000fe4000bf25270 */
[----:B------:R-:W-:Y:S02]  /*6230*/  UISETP.NE.AND UP2, UPT, UR39, 0x1, UPT ;  /* 0x000000012700788c */ /* 0x000fe4000bf45270 */
[----:B------:R-:W-:Y:S01]  /*6240*/  UIMAD.WIDE.U32 UR12, UR37, UR56, URZ ;  /* 0x00000038250c72a5 */ /* 0x000fe2000f8e00ff */
[----:B------:R-:W-:Y:S01]  /*6250*/  UMOV UR4, UR5 ;  /* 0x0000000500047c82 */ /* 0x000fe20008000000 */
[----:B------:R-:W-:Y:S01]  /*6260*/  UMOV UR6, UR11 ;  /* 0x0000000b00067c82 */ /* 0x000fe20008000000 */
[----:B-1----:R-:W-:Y:S03]  /*6270*/  USHF.R.U32.HI UR8, URZ, UR9, UR4 ;  /* 0x00000009ff087299 */ /* 0x002fe60008011604 */
[----:B------:R-:W-:Y:S02]  /*6280*/  UMOV UR4, UR7 ;  /* 0x0000000700047c82 */ /* 0x000fe40008000000 */
[----:B------:R-:W-:Y:S02]  /*6290*/  USHF.R.U32.HI UR5, URZ, UR57, UR4 ;  /* 0x00000039ff057299 */ /* 0x000fe40008011604 */
[----:B------:R-:W-:Y:S02]  /*62a0*/  USEL UR4, UR60, UR8, !UP0 ;  /* 0x000000083c047287 */ /* 0x000fe4000c000000 */
[----:B------:R-:W-:Y:S02]  /*62b0*/  USHF.R.U32.HI UR8, URZ, UR9, UR6 ;  /* 0x00000009ff087299 */ /* 0x000fe40008011606 */
[----:B------:R-:W-:Y:S02]  /*62c0*/  UIMAD.WIDE.U32 UR6, UR4, UR46, URZ ;  /* 0x0000002e040672a5 */ /* 0x000fe4000f8e00ff */
[----:B------:R-:W-:Y:S02]  /*62d0*/  USEL UR9, UR61, UR5, !UP1 ;  /* 0x000000053d097287 */ /* 0x000fe4000c800000 */
[----:B------:R-:W-:Y:S02]  /*62e0*/  USEL UR8, UR36, UR8, !UP0 ;  /* 0x0000000824087287 */ /* 0x000fe4000c000000 */
[----:B------:R-:W-:Y:S01]  /*62f0*/  UIMAD.WIDE.U32 UR10, UR9, UR46, URZ ;  /* 0x0000002e090a72a5 */ /* 0x000fe2000f8e00ff */
[----:B------:R-:W-:Y:S01]  /*6300*/  UMOV UR6, UR7 ;  /* 0x0000000700067c82 */ /* 0x000fe20008000000 */
[----:B------:R-:W-:Y:S01]  /*6310*/  UMOV UR5, UR13 ;  /* 0x0000000d00057c82 */ /* 0x000fe20008000000 */
[----:B------:R-:W-:Y:S02]  /*6320*/  @UP2 USHF.R.U32.HI UR4, URZ, UR47, UR6 ;  /* 0x0000002fff042299 */ /* 0x000fe40008011606 */
[----:B------:R-:W-:Y:S02]  /*6330*/  USHF.R.U32.HI UR5, URZ, UR57, UR5 ;  /* 0x00000039ff057299 */ /* 0x000fe40008011605 */
[----:B------:R-:W-:Y:S02]  /*6340*/  UIMAD UR4, UR39, UR4, URZ ;  /* 0x00000004270472a4 */ /* 0x000fe4000f8e02ff */
[----:B------:R-:W-:Y:S02]  /*6350*/  USEL UR5, UR37, UR5, !UP1 ;  /* 0x0000000525057287 */ /* 0x000fe4000c800000 */
[----:B------:R-:W-:Y:S01]  /*6360*/  UISETP.GE.AND UP0, UPT, UR8, UR4, UPT ;  /* 0x000000040800728c */ /* 0x000fe2000bf06270 */
[----:B------:R-:W-:Y:S01]  /*6370*/  UMOV UR6, UR11 ;  /* 0x0000000b00067c82 */ /* 0x000fe20008000000 */
[----:B------:R-:W-:Y:S02]  /*6380*/  UIMAD.WIDE.U32 UR10, UR8, UR46, URZ ;  /* 0x0000002e080a72a5 */ /* 0x000fe4000f8e00ff */
[----:B------:R-:W-:Y:S04]  /*6390*/  @UP2 USHF.R.U32.HI UR9, URZ, UR47, UR6 ;  /* 0x0000002fff092299 */ /* 0x000fe80008011606 */
[----:B------:R-:W-:Y:S01]  /*63a0*/  UIMAD UR6, UR39, UR9, URZ ;  /* 0x00000009270672a4 */ /* 0x000fe2000f8e02ff */
[----:B------:R-:W-:Y:S03]  /*63b0*/  UMOV UR4, UR11 ;  /* 0x0000000b00047c82 */ /* 0x000fe60008000000 */
[----:B------:R-:W-:Y:S02]  /*63c0*/  UISETP.GE.OR UP0, UPT, UR5, UR6, UP0 ;  /* 0x000000060500728c */ /* 0x000fe40008706670 */
[----:B------:R-:W-:Y:S02]  /*63d0*/  USHF.R.U32.HI UR4, URZ, UR47, UR4 ;  /* 0x0000002fff047299 */ /* 0x000fe40008011604 */
[----:B------:R-:W-:Y:S02]  /*63e0*/  UIMAD.WIDE.U32 UR6, UR5, UR46, URZ ;  /* 0x0000002e050672a5 */ /* 0x000fe4000f8e00ff */
[----:B------:R-:W-:Y:S02]  /*63f0*/  USEL UR11, UR8, UR4, !UP2 ;  /* 0x00000004080b7287 */ /* 0x000fe4000d000000 */
[----:B------:R-:W-:Y:S02]  /*6400*/  UIADD3 UR6, UPT, UPT, -UR5, URZ, URZ ;  /* 0x000000ff05067290 */ /* 0x000fe4000fffe1ff */
[----:B------:R-:W-:Y:S02]  /*6410*/  UIADD3 UR10, UPT, UPT, -UR11, URZ, URZ ;  /* 0x000000ff0b0a7290 */ /* 0x000fe4000fffe1ff */
[----:B------:R-:W-:Y:S02]  /*6420*/  UIMAD UR6, UR48, UR6, UR37 ;  /* 0x00000006300672a4 */ /* 0x000fe4000f8e0225 */
[----:B------:R-:W-:Y:S01]  /*6430*/  UIMAD UR10, UR39, UR10, UR8 ;  /* 0x0000000a270a72a4 */ /* 0x000fe2000f8e0208 */
[----:B------:R-:W-:Y:S01]  /*6440*/  @!UP0 UMOV UR4, UR7 ;  /* 0x0000000700048c82 */ /* 0x000fe20008000000 */
[----:B------:R-:W-:Y:S02]  /*6450*/  UIADD3 UR7, UPT, UPT, -UR8, URZ, URZ ;  /* 0x000000ff08077290 */ /* 0x000fe4000fffe1ff */
[----:B------:R-:W-:Y:S04]  /*6460*/  @!UP0 USHF.R.U32.HI UR4, URZ, UR47, UR4 ;  /* 0x0000002fff048299 */ /* 0x000fe80008011604 */
[----:B------:R-:W-:Y:S04]  /*6470*/  @!UP0 USEL UR4, UR5, UR4, !UP2 ;  /* 0x0000000405048287 */ /* 0x000fe8000d000000 */
[----:B------:R-:W-:Y:S02]  /*6480*/  @!UP0 UIMAD UR9, UR9, UR10, UR4 ;  /* 0x0000000a090982a4 */ /* 0x000fe4000f8e0204 */
[----:B------:R-:W-:Y:S02]  /*6490*/  @!UP0 UIADD3 UR10, UPT, UPT, UR11, -UR4, URZ ;  /* 0x800000040b0a8290 */ /* 0x000fe4000fffe0ff */
[----:B------:R-:W-:Y:S02]  /*64a0*/  UIMAD UR4, UR58, UR7, UR36 ;  /* 0x000000073a0472a4 */ /* 0x000fe4000f8e0224 */
[----:B------:R-:W-:Y:S03]  /*64b0*/  @!UP0 UIMAD UR8, UR10, UR39, UR5 ;  /* 0x000000270a0882a4 */ /* 0x000fe6000f8e0205 */
[----:B------:R-:W-:Y:S02]  /*64c0*/  @!UP0 UMOV UR5, UR9 ;  /* 0x0000000900058c82 */ /* 0x000fe40008000000 */
[----:B------:R-:W-:Y:S02]  /*64d0*/  UIMAD UR37, UR5, UR48, UR6 ;  /* 0x00000030052572a4 */ /* 0x000fe4000f8e0206 */
[----:B------:R-:W-:Y:S11]  /*64e0*/  UIMAD UR36, UR8, UR58, UR4 ;  /* 0x0000003a082472a4 */ /* 0x000ff6000f8e0204 */
[----:B------:R-:W-:Y:S01]  /*64f0*/  @!UPT UIADD3 URZ, UPT, UPT, URZ, URZ, URZ ;  /* 0x000000fffffff290 */ /* 0x000fe2000fffe0ff */
.L_x_104:
[----:B------:R-:W-:Y:S01]  /*6500*/  UISETP.NE.AND UP0, UPT, UR38, 0x1, UPT ;  /* 0x000000012600788c */ /* 0x000fe2000bf05270 */
[----:B------:R-:W-:Y:S01]  /*6510*/  @P0 SHF.R.U32.HI R4, RZ, 0x10, R5 ;  /* 0x00000010ff040819 */ /* 0x000fe20000011605 */
[----:B------:R-:W-:Y:S03]  /*6520*/  USHF.L.U32 UR41, UR24, 0x7, URZ ;  /* 0x0000000718297899 */ /* 0x000fe600080006ff */
[----:B------:R-:W-:Y:S06]  /*6530*/  @P0 R2UR UR62, R4 ;  /* 0x00000000043e02ca */ /* 0x000fec00000e0000 */
[----:B------:R-:W1:Y:S01]  /*6540*/  @!UP0 LDCU.128 UR12, c[0x0][0xc10] ;  /* 0x00018200ff0c87ac */ /* 0x000e620008000c00 */
[----:B------:R-:W2:Y:S01]  /*6550*/  @!UP0 LDCU UR5, c[0x0][0xc0c] ;  /* 0x00018180ff0587ac */ /* 0x000ea20008000800 */
[----:B------:R-:W3:Y:S01]  /*6560*/  @!UP0 LDCU UR10, c[0x0][0xc20] ;  /* 0x00018400ff0a87ac */ /* 0x000ee20008000800 */
[----:B-1----:R-:W-:Y:S02]  /*6570*/  UIMAD.WIDE.U32 UR8, UR37, UR12, URZ ;  /* 0x0000000c250872a5 */ /* 0x002fe4000f8e00ff */
[----:B------:R-:W-:Y:S02]  /*6580*/  UIMAD.WIDE.U32 UR6, UR36, UR15, URZ ;  /* 0x0000000f240672a5 */ /* 0x000fe4000f8e00ff */
[----:B------:R-:W-:Y:S03]  /*6590*/  @!UP0 UISETP.NE.AND UP1, UPT, UR14, 0x1, UPT ;  /* 0x000000010e00888c */ /* 0x000fe6000bf25270 */
[----:B------:R-:W-:Y:S01]  /*65a0*/  @!UP0 UMOV UR4, UR9 ;  /* 0x0000000900048c82 */ /* 0x000fe20008000000 */
[----:B--2---:R-:W-:Y:S02]  /*65b0*/  @!UP0 UISETP.NE.AND UP2, UPT, UR5, 0x1, UPT ;  /* 0x000000010500888c */ /* 0x004fe4000bf45270 */
[----:B------:R-:W-:Y:S01]  /*65c0*/  @!UP0 USHF.R.U32.HI UR4, URZ, UR13, UR4 ;  /* 0x0000000dff048299 */ /* 0x000fe20008011604 */
[----:B------:R-:W-:Y:S02]  /*65d0*/  @!UP0 UMOV UR6, UR7 ;  /* 0x0000000700068c82 */ /* 0x000fe40008000000 */
[----:B---3--:R-:W-:Y:S02]  /*65e0*/  @!UP0 USHF.R.U32.HI UR6, URZ, UR10, UR6 ;  /* 0x0000000aff068299 */ /* 0x008fe40008011606 */
[----:B------:R-:W-:Y:S02]  /*65f0*/  @!UP0 USEL UR7, UR37, UR4, !UP2 ;  /* 0x0000000425078287 */ /* 0x000fe4000d000000 */
[----:B------:R-:W-:Y:S04]  /*6600*/  @!UP0 USEL UR6, UR36, UR6, !UP1 ;  /* 0x0000000624068287 */ /* 0x000fe8000c800000 */
[----:B------:R-:W-:Y:S02]  /*6610*/  @!UP0 UIADD3 UR4, UPT, UPT, -UR7, UR6, URZ ;  /* 0x0000000607048290 */ /* 0x000fe4000fffe1ff */
[----:B------:R-:W-:Y:S02]  /*6620*/  @!UP0 UIADD3 UR6, UPT, UPT, UR7, -UR6, URZ ;  /* 0x8000000607068290 */ /* 0x000fe4000fffe0ff */
[----:B------:R-:W-:Y:S02]  /*6630*/  @!UP0 UIMAD UR37, UR4, UR5, UR37 ;  /* 0x00000005042582a4 */ /* 0x000fe4000f8e0225 */
[----:B------:R-:W-:Y:S02]  /*6640*/  @!UP0 UIMAD UR36, UR6, UR14, UR36 ;  /* 0x0000000e062482a4 */ /* 0x000fe4000f8e0224 */
[----:B------:R-:W-:Y:S09]  /*6650*/  ULOP3.LUT UP0, URZ, UR63, 0x1b0, URZ, 0xc0, !UPT ;  /* 0x000001b03fff7892 */ /* 0x000ff2000f80c0ff */
[----:B------:R-:W-:Y:S05]  /*6660*/  BRA.U !UP0, `(.L_x_105) ;  /* 0x0000000108407547 */ /* 0x000fea000b800000 */
[----:B------:R-:W1:Y:S01]  /*6670*/  LDCU.64 UR8, c[0x4][0x80] ;  /* 0x01001000ff0877ac */ /* 0x000e620008000a00 */
[----:B------:R-:W-:Y:S01]  /*6680*/  MOV R15, 0x0 ;  /* 0x00000000000f7802 */ /* 0x000fe20000000f00 */
[----:B------:R-:W-:Y:S02]  /*6690*/  HFMA2 R12, -RZ, RZ, 0, 5.9604644775390625e-08 ;  /* 0x00000001ff0c7431 */ /* 0x000fe400000001ff */
[----:B------:R-:W-:Y:S02]  /*66a0*/  IMAD.MOV.U32 R8, RZ, RZ, 0x70 ;  /* 0x00000070ff087424 */ /* 0x000fe400078e00ff */
[----:B------:R-:W-:Y:S01]  /*66b0*/  IMAD.MOV.U32 R13, RZ, RZ, RZ ;  /* 0x000000ffff0d7224 */ /* 0x000fe200078e00ff */
[----:B------:R-:W2:Y:S01]  /*66c0*/  LDCU.64 UR6, c[0x4][0x88] ;  /* 0x01001100ff0677ac */ /* 0x000ea20008000a00 */
[----:B------:R-:W3:Y:S01]  /*66d0*/  LDC.64 R14, c[0x4][R15] ;  /* 0x010000000f0e7b82 */ /* 0x000ee20000000a00 */
[----:B------:R-:W4:Y:S01]  /*66e0*/  LDCU.64 UR4, c[0x4][0x8] ;  /* 0x01000100ff0477ac */ /* 0x000f220008000a00 */
[----:B-1----:R-:W-:Y:S01]  /*66f0*/  MOV R5, UR9 ;  /* 0x0000000900057c02 */ /* 0x002fe20008000f00 */
[----:B------:R-:W-:Y:S01]  /*6700*/  IMAD.U32 R4, RZ, RZ, UR8 ;  /* 0x00000008ff047e24 */ /* 0x000fe2000f8e00ff */
[----:B--2---:R-:W-:Y:S01]  /*6710*/  MOV R7, UR7 ;  /* 0x0000000700077c02 */ /* 0x004fe20008000f00 */
[----:B------:R-:W-:Y:S01]  /*6720*/  IMAD.U32 R6, RZ, RZ, UR6 ;  /* 0x00000006ff067e24 */ /* 0x000fe2000f8e00ff */
[----:B----4-:R-:W-:Y:S01]  /*6730*/  MOV R11, UR5 ;  /* 0x00000005000b7c02 */ /* 0x010fe20008000f00 */
[----:B------:R-:W-:Y:S02]  /*6740*/  IMAD.U32 R10, RZ, RZ, UR4 ;  /* 0x00000004ff0a7e24 */ /* 0x000fe4000f8e00ff */
[----:B------:R-:W-:Y:S07]  /*6750*/  LEPC R20, `(.L_x_105) ;  /* 0x000000001014794e */ /* 0x000fee0000000000 */
[----:B---3-5:R-:W-:Y:S05]  /*6760*/  CALL.ABS.NOINC R14 ;  /* 0x000000000e007343 */ /* 0x028fea0003c00000 */
.L_x_105:
[----:B------:R-:W-:Y:S01]  /*6770*/  LOP3.LUT P0, RZ, R182, 0x1b0, RZ, 0xc0, !PT ;  /* 0x000001b0b6ff7812 */ /* 0x000fe2000780c0ff */
[----:B------:R-:W-:Y:S11]  /*6780*/  BSSY.RECONVERGENT B6, `(.L_x_106) ;  /* 0x0000013000067945 */ /* 0x000ff60003800200 */
[----:B------:R-:W-:Y:S01]  /*6790*/  @!UPT UIADD3 URZ, UPT, UPT, URZ, URZ, URZ ;  /* 0x000000fffffff290 */ /* 0x000fe2000fffe0ff */
[----:B------:R-:W-:Y:S05]  /*67a0*/  @!P0 BRA `(.L_x_107) ;  /* 0x0000000000408947 */ /* 0x000fea0003800000 */
        /* <DEDUP_REMOVED lines=16> */
.L_x_107:
[----:B------:R-:W-:Y:S05]  /*68b0*/  BSYNC.RECONVERGENT B6 ;  /* 0x0000000000067941 */ /* 0x000fea0003800200 */
.L_x_106:
[----:B------:R-:W-:Y:S02]  /*68c0*/  R2UR UR6, R177 ;  /* 0x00000000b10672ca */ /* 0x000fe400000e0000 */
[----:B------:R-:W-:Y:S02]  /*68d0*/  R2UR UR5, R170 ;  /* 0x00000000aa0572ca */ /* 0x000fe400000e0000 */
[----:B------:R-:W-:Y:S02]  /*68e0*/  R2UR UR4, R169 ;  /* 0x00000000a90472ca */ /* 0x000fe400000e0000 */
[----:B------:R-:W-:Y:S02]  /*68f0*/  ISETP.NE.U32.AND P4, PT, R154, RZ, PT ;  /* 0x000000ff9a00720c */ /* 0x000fe40003f85070 */
[----:B------:R-:W-:Y:S02]  /*6900*/  ISETP.NE.U32.AND P2, PT, RZ, UR54, PT ;  /* 0x00000036ff007c0c */ /* 0x000fe4000bf45070 */
[----:B------:R-:W-:Y:S02]  /*6910*/  ISETP.NE.AND.EX P4, PT, R155, RZ, PT, P4 ;  /* 0x000000ff9b00720c */ /* 0x000fe40003f85340 */
[----:B------:R-:W-:Y:S01]  /*6920*/  ISETP.NE.AND.EX P2, PT, RZ, UR55, PT, P2 ;  /* 0x00000037ff007c0c */ /* 0x000fe2000bf45320 */
[----:B------:R-:W-:Y:S02]  /*6930*/  UISETP.NE.AND UP2, UPT, UR6, URZ, UPT ;  /* 0x000000ff0600728c */ /* 0x000fe4000bf45270 */
[----:B------:R-:W-:Y:S04]  /*6940*/  UISETP.NE.U32.AND UP0, UPT, UR5, URZ, UPT ;  /* 0x000000ff0500728c */ /* 0x000fe8000bf05070 */
[----:B------:R-:W-:Y:S01]  /*6950*/  UISETP.NE.AND.EX UP1, UPT, UR4, URZ, UPT, UP0 ;  /* 0x000000ff0400728c */ /* 0x000fe2000bf25300 */
[----:B------:R-:W-:Y:S01]  /*6960*/  PLOP3.LUT P1, PT, PT, PT, UP2, 0x80, 0x8 ;  /* 0x000000000008781c */ /* 0x000fe20003f2f028 */
[----:B------:R-:W-:Y:S03]  /*6970*/  UPLOP3.LUT UP0, UPT, UPT, UPT, UPT, 0x40, 0x4 ;  /* 0x000000000004789c */ /* 0x000fe60003f0e870 */
[----:B------:R-:W-:Y:S06]  /*6980*/  @UP2 UPLOP3.LUT UP0, UPT, UPT, UPT, UP1, 0x80, 0x8 ;  /* 0x000000000008289c */ /* 0x000fec0003f0f010 */
[----:B------:R-:W-:Y:S01]  /*6990*/  PLOP3.LUT P0, PT, PT, PT, UP0, 0x80, 0x8 ;  /* 0x000000000008781c */ /* 0x000fe20003f0f008 */
[----:B------:R-:W-:Y:S01]  /*69a0*/  @!UPT UIADD3 URZ, UPT, UPT, URZ, URZ, URZ ;  /* 0x000000fffffff290 */ /* 0x000fe2000fffe0ff */
[----:B------:R-:W-:Y:S11]  /*69b0*/  BRA.U !UP1, `(.L_x_108) ;  /* 0x0000000109407547 */ /* 0x000ff6000b800000 */
[----:B------:R-:W-:Y:S01]  /*69c0*/  UISETP.NE.U32.AND UP0, UPT, UR54, URZ, UPT ;  /* 0x000000ff3600728c */ /* 0x000fe2000bf05070 */
[----:B------:R-:W-:Y:S01]  /*69d0*/  R2UR UR6, R170 ;  /* 0x00000000aa0672ca */ /* 0x000fe200000e0000 */
[----:B------:R-:W1:Y:S01]  /*69e0*/  LDCU.64 UR8, c[0x0][0x358] ;  /* 0x00006b00ff0877ac */ /* 0x000e620008000a00 */
[----:B------:R-:W-:Y:S02]  /*69f0*/  HFMA2 R167, -RZ, RZ, 0, 5.9604644775390625e-08 ;  /* 0x00000001ffa77431 */ /* 0x000fe400000001ff */
[----:B------:R-:W-:Y:S01]  /*6a00*/  IMAD.MOV.U32 R0, RZ, RZ, 0x1 ;  /* 0x00000001ff007424 */ /* 0x000fe200078e00ff */
[----:B------:R-:W-:Y:S06]  /*6a10*/  UISETP.NE.AND.EX UP0, UPT, UR55, URZ, UPT, UP0 ;  /* 0x000000ff3700728c */ /* 0x000fec000bf05300 */
[----:B------:R-:W-:Y:S05]  /*6a20*/  PLOP3.LUT P3, PT, PT, PT, UP0, 0x80, 0x8 ;  /* 0x000000000008781c */ /* 0x000fea0003f6f008 */
[----:B------:R-:W2:Y:S01]  /*6a30*/  @UP0 LDCU.64 UR4, c[0x0][0x988] ;  /* 0x00013100ff0407ac */ /* 0x000ea20008000a00 */
[----:B------:R-:W-:Y:S07]  /*6a40*/  @UP0 UIMAD UR6, UR52, UR6, URZ ;  /* 0x00000006340602a4 */ /* 0x000fee000f8e02ff */
[----:B------:R-:W-:Y:S01]  /*6a50*/  @!P3 PRMT R167, R0, 0x7610, R167 ;  /* 0x0000761000a7b816 */ /* 0x000fe200000000a7 */
[----:B--2---:R-:W-:Y:S06]  /*6a60*/  @UP0 UIMAD.WIDE UR4, UR6, 0x4, UR4 ;  /* 0x00000004060408a5 */ /* 0x004fec000f8e0204 */
[----:B------:R-:W-:Y:S02]  /*6a70*/  IMAD.U32 R4, RZ, RZ, UR4 ;  /* 0x00000004ff047e24 */ /* 0x000fe4000f8e00ff */
[----:B------:R-:W-:Y:S03]  /*6a80*/  IMAD.U32 R5, RZ, RZ, UR5 ;  /* 0x00000005ff057e24 */ /* 0x000fe6000f8e00ff */
[----:B------:R-:W2:Y:S02]  /*6a90*/  @!UP0 LDCU UR4, c[0x0][0x980] ;  /* 0x00013000ff0487ac */ /* 0x000ea40008000800 */
[----:B-1---5:R1:W5:Y:S02]  /*6aa0*/  @P3 LDG.E R73, desc[UR8][R4.64] ;  /* 0x0000000804493981 */ /* 0x022364000c1e1900 */
[----:B-12---:R-:W-:Y:S02]  /*6ab0*/  @!P3 MOV R73, UR4 ;  /* 0x000000040049bc02 */ /* 0x006fe40008000f00 */
.L_x_108:
[----:B------:R-:W-:Y:S05]  /*6ac0*/  @!P4 BRA `(.L_x_109) ;  /* 0x000000000024c947 */ /* 0x000fea0003800000 */
[----:B------:R-:W-:Y:S01]  /*6ad0*/  ISETP.NE.U32.AND P3, PT, R152, RZ, PT ;  /* 0x000000ff9800720c */ /* 0x000fe20003f65070 */
[----:B------:R-:W1:Y:S03]  /*6ae0*/  LDCU.64 UR4, c[0x0][0x358] ;  /* 0x00006b00ff0477ac */ /* 0x000e660008000a00 */
[----:B------:R-:W-:Y:S11]  /*6af0*/  ISETP.NE.AND.EX P3, PT, R153, RZ, PT, P3 ;  /* 0x000000ff9900720c */ /* 0x000ff60003f65330 */
[----:B------:R-:W-:Y:S02]  /*6b00*/  @!UPT UIADD3 URZ, UPT, UPT, URZ, URZ, URZ ;  /* 0x000000fffffff290 */ /* 0x000fe4000fffe0ff */
[----:B------:R-:W2:Y:S01]  /*6b10*/  @P3 LDC.64 R4, c[0x0][0x9a8] ;  /* 0x00026a00ff043b82 */ /* 0x000ea20000000a00 */
[----:B------:R-:W-:Y:S04]  /*6b20*/  @P3 IMAD R0, R154, UR52, RZ ;  /* 0x000000349a003c24 */ /* 0x000fe8000f8e02ff */
[----:B--2---:R-:W-:Y:S05]  /*6b30*/  @P3 IMAD.WIDE R4, R0, 0x4, R4 ;  /* 0x0000000400043825 */ /* 0x004fea00078e0204 */
[----:B-1---5:R1:W5:Y:S02]  /*6b40*/  @P3 LDG.E R70, desc[UR4][R4.64] ;  /* 0x0000000404463981 */ /* 0x022364000c1e1900 */
[----:B-1----:R-:W2:Y:S02]  /*6b50*/  @!P3 LDC R70, c[0x0][0x9a0] ;  /* 0x00026800ff46bb82 */ /* 0x002ea40000000800 */
.L_x_109:
[----:B-----5:R-:W-:Y:S01]  /*6b60*/  FSETP.NEU.AND P4, PT, R73, RZ, PT ;  /* 0x000000ff4900720b */ /* 0x020fe20003f8d000 */
[----:B------:R-:W1:Y:S01]  /*6b70*/  LDCU.128 UR12, c[0x0][0xb90] ;  /* 0x00017200ff0c77ac */ /* 0x000e620008000c00 */
[----:B------:R-:W-:Y:S01]  /*6b80*/  SEL R6, RZ, 0xffffffff, P2 ;  /* 0xffffffffff067807 */ /* 0x000fe20001000000 */
[----:B------:R-:W-:Y:S01]  /*6b90*/  BSSY B1, `(.L_x_110) ;  /* 0x0000065000017945 */ /* 0x000fe20003800000 */
[----:B------:R-:W-:Y:S01]  /*6ba0*/  LOP3.LUT P3, RZ, R167, 0xff, RZ, 0xc0, !PT ;  /* 0x000000ffa7ff7812 */ /* 0x000fe2000786c0ff */
[----:B------:R-:W-:Y:S01]  /*6bb0*/  IMAD.MOV.U32 R195, RZ, RZ, 0x1 ;  /* 0x00000001ffc37424 */ /* 0x000fe200078e00ff */
[----:B------:R-:W-:Y:S01]  /*6bc0*/  @P1 SEL R3, RZ, 0xffffffff, P4 ;  /* 0xffffffffff031807 */ /* 0x000fe20002000000 */
[----:B------:R-:W-:Y:S01]  /*6bd0*/  IMAD.IADD R71, R69, 0x1, R2 ;  /* 0x0000000145477824 */ /* 0x000fe200078e0202 */
[----:B------:R-:W-:Y:S01]  /*6be0*/  LEA R0, R160, UR50, 0x3 ;  /* 0x00000032a0007c11 */ /* 0x000fe2000f8e18ff */
[----:B------:R-:W3:Y:S01]  /*6bf0*/  LDCU UR11, c[0x0][0xba0] ;  /* 0x00017400ff0b77ac */ /* 0x000ee20008000800 */
[----:B------:R-:W-:Y:S02]  /*6c00*/  @P0 SEL R3, R6, R3, !P3 ;  /* 0x0000000306030207 */ /* 0x000fe40005800000 */
[----:B------:R-:W-:Y:S02]  /*6c10*/  CS2R R150, SRZ ;  /* 0x0000000000967805 */ /* 0x000fe4000001ff00 */
[----:B------:R-:W-:Y:S01]  /*6c20*/  LEA R187, R68, UR50, 0x3 ;  /* 0x0000003244bb7c11 */ /* 0x000fe2000f8e18ff */
[----:B------:R-:W-:Y:S01]  /*6c30*/  USHF.L.U32 UR8, UR51, 0x7, URZ ;  /* 0x0000000733087899 */ /* 0x000fe200080006ff */
[----:B------:R-:W-:Y:S02]  /*6c40*/  @P1 LOP3.LUT R3, R3, 0x1, RZ, 0xc0, !PT ;  /* 0x0000000103031812 */ /* 0x000fe400078ec0ff */
[----:B------:R-:W-:Y:S02]  /*6c50*/  CS2R R148, SRZ ;  /* 0x0000000000947805 */ /* 0x000fe4000001ff00 */
[----:B------:R-:W-:Y:S02]  /*6c60*/  SHF.L.U32 R4, R162, 0x1f, RZ ;  /* 0x0000001fa2047819 */ /* 0x000fe400000006ff */
[----:B------:R-:W-:Y:S02]  /*6c70*/  CS2R R146, SRZ ;  /* 0x0000000000927805 */ /* 0x000fe4000001ff00 */
[----:B------:R-:W-:Y:S01]  /*6c80*/  ISETP.NE.U32.OR P6, PT, R3, 0x1, !P1 ;  /* 0x000000010300780c */ /* 0x000fe20004fc5470 */
[----:B------:R-:W-:Y:S01]  /*6c90*/  IMAD.U32 R186, RZ, RZ, UR8 ;  /* 0x00000008ffba7e24 */ /* 0x000fe2000f8e00ff */
[----:B------:R-:W-:Y:S02]  /*6ca0*/  R2UR UR4, R173 ;  /* 0x00000000ad0472ca */ /* 0x000fe400000e0000 */
[----:B------:R-:W-:Y:S02]  /*6cb0*/  CS2R R144, SRZ ;  /* 0x0000000000907805 */ /* 0x000fe4000001ff00 */
[----:B------:R-:W-:Y:S02]  /*6cc0*/  R2UR UR6, R172 ;  /* 0x00000000ac0672ca */ /* 0x000fe400000e0000 */
[----:B------:R-:W-:Y:S02]  /*6cd0*/  CS2R R142, SRZ ;  /* 0x00000000008e7805 */ /* 0x000fe4000001ff00 */
[----:B------:R-:W-:Y:S02]  /*6ce0*/  R2UR UR10, R174 ;  /* 0x00000000ae0a72ca */ /* 0x000fe400000e0000 */
[----:B------:R-:W-:Y:S02]  /*6cf0*/  CS2R R140, SRZ ;  /* 0x00000000008c7805 */ /* 0x000fe4000001ff00 */
[----:B------:R-:W-:Y:S02]  /*6d00*/  R2UR UR9, R171 ;  /* 0x00000000ab0972ca */ /* 0x000fe400000e0000 */
[----:B------:R-:W-:Y:S02]  /*6d10*/  CS2R R138, SRZ ;  /* 0x00000000008a7805 */ /* 0x000fe4000001ff00 */
[----:B------:R-:W-:Y:S02]  /*6d20*/  PLOP3.LUT P2, PT, PT, PT, UP1, 0x80, 0x8 ;  /* 0x000000000008781c */ /* 0x000fe40003f4f018 */
[----:B------:R-:W-:Y:S02]  /*6d30*/  CS2R R136, SRZ ;  /* 0x0000000000887805 */ /* 0x000fe4000001ff00 */
[----:B------:R-:W-:Y:S02]  /*6d40*/  SEL R3, RZ, 0xffffffff, P4 ;  /* 0xffffffffff037807 */ /* 0x000fe40002000000 */
[----:B------:R-:W-:Y:S01]  /*6d50*/  @P6 SHF.L.U32 R7, R135, 0x1f, RZ ;  /* 0x0000001f87076819 */ /* 0x000fe200000006ff */
[----:B------:R-:W-:Y:S01]  /*6d60*/  UIMAD.WIDE.U32 UR4, UR8, UR4, URZ ;  /* 0x00000004080472a5 */ /* 0x000fe2000f8e00ff */
[----:B------:R-:W-:Y:S02]  /*6d70*/  P2R R156, PR, RZ, 0x40 ;  /* 0x00000040ff9c7803 */ /* 0x000fe40000000000 */
[----:B------:R-:W4:Y:S01]  /*6d80*/  @P6 SYNCS.PHASECHK.TRANS64.TRYWAIT P1, [R0+URZ+0x100], R7 ;  /* 0x00010007000065a7 */ /* 0x000f2200080211ff */
[----:B------:R-:W-:Y:S02]  /*6d90*/  UISETP.NE.AND UP0, UPT, UR10, 0x1, UPT ;  /* 0x000000010a00788c */ /* 0x000fe4000bf05270 */
[----:B------:R-:W-:Y:S01]  /*6da0*/  USHF.R.U32.HI UR5, URZ, UR6, UR5 ;  /* 0x00000006ff057299 */ /* 0x000fe20008011605 */
[----:B------:R-:W-:Y:S03]  /*6db0*/  @P2 SEL R3, R6, R3, !P3 ;  /* 0x0000000306032207 */ /* 0x000fe60005800000 */
[----:B------:R-:W-:Y:S02]  /*6dc0*/  USEL UR5, UR8, UR5, !UP0 ;  /* 0x0000000508057287 */ /* 0x000fe4000c000000 */
[----:B------:R-:W-:Y:S01]  /*6dd0*/  UISETP.NE.AND UP0, UPT, UR9, 0x1, UPT ;  /* 0x000000010900788c */ /* 0x000fe2000bf05270 */
[----:B------:R-:W-:Y:S03]  /*6de0*/  LOP3.LUT R3, R3, 0x1, RZ, 0xc0, !PT ;  /* 0x0000000103037812 */ /* 0x000fe600078ec0ff */
[----:B------:R-:W-:Y:S01]  /*6df0*/  IMAD R5, RZ, RZ, -UR5 ;  /* 0x80000005ff057e24 */ /* 0x000fe2000f8e02ff */
[----:B------:R-:W-:Y:S01]  /*6e00*/  ISETP.NE.U32.AND P5, PT, R3, 0x1, PT ;  /* 0x000000010300780c */ /* 0x000fe20003fa5070 */
[----:B------:R-:W-:Y:S01]  /*6e10*/  IMAD.U32 R185, RZ, RZ, UR5 ;  /* 0x00000005ffb97e24 */ /* 0x000fe2000f8e00ff */
[----:B------:R2:W2:Y:S01]  /*6e20*/  SYNCS.PHASECHK.TRANS64.TRYWAIT P0, [R187+URZ+0x140], R4 ;  /* 0x00014004bb0075a7 */ /* 0x0004a200080011ff */
[----:B-1----:R-:W-:Y:S01]  /*6e30*/  UIMAD.WIDE.U32 UR6, UR5, UR12, URZ ;  /* 0x0000000c050672a5 */ /* 0x002fe2000f8e00ff */
[----:B------:R-:W-:Y:S01]  /*6e40*/  IMAD R186, R5, UR10, R186 ;  /* 0x0000000a05ba7c24 */ /* 0x000fe2000f8e02ba */
[----:B------:R-:W-:Y:S05]  /*6e50*/  P2R R196, PR, RZ, 0x20 ;  /* 0x00000020ffc47803 */ /* 0x000fea0000000000 */
[----:B------:R-:W-:Y:S02]  /*6e60*/  UMOV UR4, UR7 ;  /* 0x0000000700047c82 */ /* 0x000fe40008000000 */
[----:B------:R-:W-:Y:S04]  /*6e70*/  USHF.R.U32.HI UR4, URZ, UR13, UR4 ;  /* 0x0000000dff047299 */ /* 0x000fe80008011604 */
[----:B------:R-:W-:Y:S02]  /*6e80*/  USEL UR4, UR5, UR4, !UP0 ;  /* 0x0000000405047287 */ /* 0x000fe4000c000000 */
[----:B------:R-:W-:Y:S02]  /*6e90*/  UISETP.NE.AND UP0, UPT, UR14, 0x1, UPT ;  /* 0x000000010e00788c */ /* 0x000fe4000bf05270 */
[----:B------:R-:W-:Y:S02]  /*6ea0*/  UIMAD.WIDE.U32 UR6, UR4, UR15, URZ ;  /* 0x0000000f040672a5 */ /* 0x000fe4000f8e00ff */
[----:B------:R-:W-:Y:S02]  /*6eb0*/  IMAD.U32 R184, RZ, RZ, UR4 ;  /* 0x00000004ffb87e24 */ /* 0x000fe4000f8e00ff */
[----:B------:R-:W-:Y:S01]  /*6ec0*/  IMAD R8, RZ, RZ, -UR4 ;  /* 0x80000004ff087e24 */ /* 0x000fe2000f8e02ff */
[----:B------:R-:W-:Y:S01]  /*6ed0*/  PLOP3.LUT P2, PT, PT, PT, UP0, 0x80, 0x8 ;  /* 0x000000000008781c */ /* 0x000fe20003f4f008 */
[----:B------:R-:W-:Y:S01]  /*6ee0*/  IMAD.U32 R183, RZ, RZ, UR4 ;  /* 0x00000004ffb77e24 */ /* 0x000fe2000f8e00ff */
[----:B------:R-:W-:Y:S01]  /*6ef0*/  UMOV UR6, UR7 ;  /* 0x0000000700067c82 */ /* 0x000fe20008000000 */
[----:B------:R-:W-:Y:S01]  /*6f00*/  IMAD R185, R8, UR9, R185 ;  /* 0x0000000908b97c24 */ /* 0x000fe2000f8e02b9 */
[----:B---3--:R-:W-:Y:S06]  /*6f10*/  USHF.R.U32.HI UR6, URZ, UR11, UR6 ;  /* 0x0000000bff067299 */ /* 0x008fec0008011606 */
[----:B------:R-:W-:Y:S05]  /*6f20*/  SEL R184, R184, UR6, !P2 ;  /* 0x00000006b8b87c07 */ /* 0x000fea000d000000 */
[----:B------:R-:W-:Y:S04]  /*6f30*/  IMAD.MOV R6, RZ, RZ, -R184 ;  /* 0x000000ffff067224 */ /* 0x000fe800078e0ab8 */
[----:B------:R-:W-:Y:S01]  /*6f40*/  IMAD R183, R6, UR14, R183 ;  /* 0x0000000e06b77c24 */ /* 0x000fe2000f8e02b7 */
[----:B----4-:R-:W-:Y:S01]  /*6f50*/  @P6 SEL R195, RZ, 0x1, !P1 ;  /* 0x00000001ffc36807 */ /* 0x010fe20004800000 */
[----:B------:R-:W-:Y:S06]  /*6f60*/  @!P6 BRA `(.L_x_111) ;  /* 0x00000000009ce947 */ /* 0x000fec0003800000 */
[----:B------:R-:W-:Y:S01]  /*6f70*/  @P5 IMAD R8, R160, 0x2000, R181 ;  /* 0x00002000a0085824 */ /* 0x000fe200078e02b5 */
[----:B------:R-:W1:Y:S01]  /*6f80*/  S2R R2, SR_CgaCtaId ;  /* 0x0000000000027919 */ /* 0x000e620000008800 */
[----:B------:R-:W-:Y:S01]  /*6f90*/  ISETP.NE.AND P1, PT, R195, RZ, PT ;  /* 0x000000ffc300720c */ /* 0x000fe20003f25270 */
[----:B------:R-:W-:Y:S01]  /*6fa0*/  BSSY B0, `(.L_x_112) ;  /* 0x0000010000007945 */ /* 0x000fe20003800000 */
[--C-:B------:R-:W-:Y:S01]  /*6fb0*/  @P5 IMAD R7, R165, -0x10, R8.reuse ;  /* 0xfffffff0a5075824 */ /* 0x100fe200078e0208 */
[----:B------:R-:W-:Y:S01]  /*6fc0*/  CS2R R138, SRZ ;  /* 0x00000000008a7805 */ /* 0x000fe2000001ff00 */
[----:B------:R-:W-:Y:S01]  /*6fd0*/  @P5 IMAD R6, R164, -0x10, R8 ;  /* 0xfffffff0a4065824 */ /* 0x000fe200078e0208 */
[----:B------:R-:W-:Y:S01]  /*6fe0*/  CS2R R136, SRZ ;  /* 0x0000000000887805 */ /* 0x000fe2000001ff00 */
[----:B------:R-:W-:Y:S01]  /*6ff0*/  @P5 IMAD R5, R180, 0x10, R7 ;  /* 0x00000010b4055824 */ /* 0x000fe200078e0207 */
[----:B------:R-:W-:Y:S02]  /*7000*/  CS2R R146, SRZ ;  /* 0x0000000000927805 */ /* 0x000fe4000001ff00 */
[----:B------:R-:W-:Y:S02]  /*7010*/  CS2R R144, SRZ ;  /* 0x0000000000907805 */ /* 0x000fe4000001ff00 */
[----:B------:R-:W-:Y:S02]  /*7020*/  CS2R R142, SRZ ;  /* 0x00000000008e7805 */ /* 0x000fe4000001ff00 */
[----:B------:R-:W-:Y:S02]  /*7030*/  CS2R R140, SRZ ;  /* 0x00000000008c7805 */ /* 0x000fe4000001ff00 */
[----:B------:R-:W-:Y:S02]  /*7040*/  CS2R R150, SRZ ;  /* 0x0000000000967805 */ /* 0x000fe4000001ff00 */
[----:B------:R-:W-:Y:S01]  /*7050*/  CS2R R148, SRZ ;  /* 0x0000000000947805 */ /* 0x000fe2000001ff00 */
[----:B------:R-:W-:Y:S06]  /*7060*/  @P1 BRA `(.L_x_113) ;  /* 0x00000000000c1947 */ /* 0x000fec0003800000 */
[----:B------:R-:W-:Y:S04]  /*7070*/  SHF.L.U32 R3, R135, 0x1f, RZ ;  /* 0x0000001f87037819 */ /* 0x000fe800000006ff */
[----:B------:R-:W3:Y:S02]  /*7080*/  SYNCS.PHASECHK.TRANS64.TRYWAIT P1, [R0+URZ+0x100], R3 ;  /* 0x00010003000075a7 */ /* 0x000ee400080211ff */
[----:B---3--:R-:W-:Y:S05]  /*7090*/  @!P1 BRA `(.L_x_114) ;  /* 0x0000003800449947 */ /* 0x008fea0003800000 */
.L_x_113:
[----:B------:R-:W-:Y:S05]  /*70a0*/  BSYNC B0 ;  /* 0x0000000000007941 */ /* 0x000fea0003800000 */
.L_x_112:
[----:B------:R-:W-:Y:S01]  /*70b0*/  ISETP.NE.AND P1, PT, R196, RZ, PT ;  /* 0x000000ffc400720c */ /* 0x000fe20003f25270 */
[----:B---3--:R-:W-:Y:S02]  /*70c0*/  VIADD R3, R0, 0x110 ;  /* 0x0000011000037836 */ /* 0x008fe40000000000 */
[----:B------:R-:W-:Y:S03]  /*70d0*/  VIADD R160, R160, 0x1 ;  /* 0x00000001a0a07836 */ /* 0x000fe60000000000 */
[----:B-1----:R-:W-:Y:S07]  /*70e0*/  PRMT R2, R2, 0x654, R3 ;  /* 0x0000065402027816 */ /* 0x002fee0000000003 */
[----:B------:R1:W3:Y:S04]  /*70f0*/  @P1 LDS.128 R136, [R8] ;  /* 0x0000000008881984 */ /* 0x0002e80000000c00 */
[----:B------:R1:W4:Y:S04]  /*7100*/  @P1 LDS.128 R144, [R6+0x20] ;  /* 0x0000200006901984 */ /* 0x0003280000000c00 */
[----:B------:R1:W1:Y:S04]  /*7110*/  @P1 LDS.128 R140, [R7+0x10] ;  /* 0x00001000078c1984 */ /* 0x0002680000000c00 */
[----:B------:R1:W1:Y:S01]  /*7120*/  @P1 LDS.128 R148, [R5+0x10] ;  /* 0x0000100005941984 */ /* 0x0002620000000c00 */
[C---:B------:R-:W-:Y:S01]  /*7130*/  ISETP.NE.AND P1, PT, R160.reuse, 0x2, PT ;  /* 0x00000002a000780c */ /* 0x040fe20003f25270 */
[----:B------:R-:W-:Y:S01]  /*7140*/  @!PT LDS RZ, [RZ] ;  /* 0x00000000fffff984 */ /* 0x000fe20000000800 */
[----:B------:R-:W-:Y:S01]  /*7150*/  @!PT LDS RZ, [RZ] ;  /* 0x00000000fffff984 */ /* 0x000fe20000000800 */
[----:B------:R-:W-:Y:S01]  /*7160*/  @!PT LDS RZ, [RZ] ;  /* 0x00000000fffff984 */ /* 0x000fe20000000800 */
[----:B------:R-:W-:Y:S01]  /*7170*/  @!PT LDS RZ, [RZ] ;  /* 0x00000000fffff984 */ /* 0x000fe20000000800 */
[----:B------:R5:W-:Y:S06]  /*7180*/  MEMBAR.ALL.CTA ;  /* 0x0000000000007992 */ /* 0x000bec0000008000 */
[----:B-----5:R-:W5:Y:S01]  /*7190*/  FENCE.VIEW.ASYNC.S ;  /* 0x00000000000073c6 */ /* 0x020f620000000000 */
[----:B------:R-:W-:Y:S02]  /*71a0*/  SEL R0, RZ, 0x1, P1 ;  /* 0x00000001ff007807 */ /* 0x000fe40000800000 */
[----:B------:R-:W-:Y:S02]  /*71b0*/  SEL R160, R160, RZ, P1 ;  /* 0x000000ffa0a07207 */ /* 0x000fe40000800000 */
[----:B------:R-:W-:Y:S01]  /*71c0*/  LOP3.LUT R135, R135, R0, RZ, 0x3c, !PT ;  /* 0x0000000087877212 */ /* 0x000fe200078e3cff */
[----:B-----5:R1:W-:Y:S06]  /*71d0*/  SYNCS.ARRIVE.TRANS64.RED.A1T0 RZ, [R2+URZ], RZ ;  /* 0x000000ff02ff79a7 */ /* 0x0203ec00081004ff */
.L_x_111:
[----:B------:R-:W-:Y:S05]  /*71e0*/  BSYNC B1 ;  /* 0x0000000000017941 */ /* 0x000fea0003800000 */
.L_x_110:
[----:B------:R-:W-:Y:S04]  /*71f0*/  SHF.R.U32.HI R3, RZ, 0x15, R71 ;  /* 0x00000015ff037819 */ /* 0x000fe80000011647 */
[----:B------:R-:W-:Y:S01]  /*7200*/  LOP3.LUT P1, RZ, R3, 0x3, R168, 0x48, !PT ;  /* 0x0000000303ff7812 */ /* 0x000fe200078248a8 */
[----:B------:R-:W-:Y:S01]  /*7210*/  @!UPT UIADD3 URZ, UPT, UPT, URZ, URZ, URZ ;  /* 0x000000fffffff290 */ /* 0x000fe2000fffe0ff */
[----:B--2---:R-:W-:Y:S11]  /*7220*/  @P0 BRA `(.L_x_115) ;  /* 0x0000000000080947 */ /* 0x004ff60003800000 */
[----:B------:R-:W2:Y:S02]  /*7230*/  SYNCS.PHASECHK.TRANS64.TRYWAIT P0, [R187+URZ+0x140], R4 ;  /* 0x00014004bb0075a7 */ /* 0x000ea400080011ff */
[----:B--2---:R-:W-:Y:S05]  /*7240*/  @!P0 BRA `(.L_x_116) ;  /* 0x0000003400ec8947 */ /* 0x004fea0003800000 */
.L_x_115:
[----:B------:R-:W-:Y:S04]  /*7250*/  BSSY.RECONVERGENT B6, `(.L_x_117) ;  /* 0x0000012000067945 */ /* 0x000fe80003800200 */
[----:B------:R-:W-:Y:S05]  /*7260*/  @!P1 BRA `(.L_x_118) ;  /* 0x0000000000409947 */ /* 0x000fea0003800000 */
[----:B------:R-:W5:Y:S01]  /*7270*/  LDCU.64 UR8, c[0x4][0x70] ;  /* 0x01000e00ff0877ac */ /* 0x000f620008000a00 */
[----:B------:R-:W-:Y:S01]  /*7280*/  MOV R3, 0x0 ;  /* 0x0000000000037802 */ /* 0x000fe20000000f00 */
[----:B------:R-:W-:Y:S02]  /*7290*/  HFMA2 R12, -RZ, RZ, 0, 5.9604644775390625e-08 ;  /* 0x00000001ff0c7431 */ /* 0x000fe400000001ff */
[----:B-1----:R-:W-:Y:S02]  /*72a0*/  IMAD.MOV.U32 R8, RZ, RZ, 0x192 ;  /* 0x00000192ff087424 */ /* 0x002fe400078e00ff */
[----:B------:R-:W-:Y:S01]  /*72b0*/  IMAD.MOV.U32 R13, RZ, RZ, RZ ;  /* 0x000000ffff0d7224 */ /* 0x000fe200078e00ff */
[----:B------:R-:W1:Y:S01]  /*72c0*/  LDCU.64 UR6, c[0x4][0x78] ;  /* 0x01000f00ff0677ac */ /* 0x000e620008000a00 */
[----:B------:R-:W3:Y:S01]  /*72d0*/  LDC.64 R2, c[0x4][R3] ;  /* 0x0100000003027b82 */ /* 0x000ee20000000a00 */
[----:B------:R-:W4:Y:S01]  /*72e0*/  LDCU.64 UR4, c[0x4][0x10] ;  /* 0x01000200ff0477ac */ /* 0x000f220008000a00 */
[----:B-----5:R-:W-:Y:S01]  /*72f0*/  MOV R5, UR9 ;  /* 0x0000000900057c02 */ /* 0x020fe20008000f00 */
[----:B--2---:R-:W-:Y:S01]  /*7300*/  IMAD.U32 R4, RZ, RZ, UR8 ;  /* 0x00000008ff047e24 */ /* 0x004fe2000f8e00ff */
[----:B-1----:R-:W-:Y:S01]  /*7310*/  MOV R7, UR7 ;  /* 0x0000000700077c02 */ /* 0x002fe20008000f00 */
[----:B------:R-:W-:Y:S01]  /*7320*/  IMAD.U32 R6, RZ, RZ, UR6 ;  /* 0x00000006ff067e24 */ /* 0x000fe2000f8e00ff */
[----:B----4-:R-:W-:Y:S01]  /*7330*/  MOV R11, UR5 ;  /* 0x00000005000b7c02 */ /* 0x010fe20008000f00 */
[----:B------:R-:W-:Y:S02]  /*7340*/  IMAD.U32 R10, RZ, RZ, UR4 ;  /* 0x00000004ff0a7e24 */ /* 0x000fe4000f8e00ff */
[----:B------:R-:W-:Y:S07]  /*7350*/  LEPC R20, `(.L_x_118) ;  /* 0x000000001014794e */ /* 0x000fee0000000000 */
[----:B---3--:R-:W-:Y:S05]  /*7360*/  CALL.ABS.NOINC R2 ;  /* 0x0000000002007343 */ /* 0x008fea0003c00000 */
.L_x_118:
[----:B------:R-:W-:Y:S05]  /*7370*/  BSYNC.RECONVERGENT B6 ;  /* 0x0000000000067941 */ /* 0x000fea0003800200 */
.L_x_117:
[-C--:B---3--:R-:W-:Y:S01]  /*7380*/  F2FP.F16.E4M3.UNPACK_B R74, R136.reuse ;  /* 0x00000088ff4a723e */ /* 0x088fe200020006ff */
[----:B------:R-:W-:Y:S05]  /*7390*/  WARPSYNC.ALL ;  /* 0x0000000000007948 */ /* 0x000fea0003800000 */
[----:B------:R-:W-:Y:S01]  /*73a0*/  R2UR UR4, R71 ;  /* 0x00000000470472ca */ /* 0x000fe200000e0000 */
[--C-:B------:R-:W-:Y:S01]  /*73b0*/  HADD2.F32 R72, -RZ, R74.reuse.H0_H0 ;  /* 0x2000004aff487230 */ /* 0x100fe20000004100 */
[----:B------:R-:W-:Y:S01]  /*73c0*/  F2FP.F16.E4M3.UNPACK_B R76, R136.H1 ;  /* 0x00000088ff4c723e */ /* 0x000fe200030006ff */
[----:B------:R-:W-:Y:S01]  /*73d0*/  HADD2.F32 R75, -RZ, R74.H1_H1 ;  /* 0x3000004aff4b7230 */ /* 0x000fe20000004100 */
[-C--:B------:R-:W-:Y:S01]  /*73e0*/  F2FP.F16.E4M3.UNPACK_B R78, R137.reuse ;  /* 0x00000089ff4e723e */ /* 0x080fe200020006ff */
[----:B------:R-:W-:Y:S01]  /*73f0*/  BSSY.RECONVERGENT B0, `(.L_x_119) ;  /* 0x0000120000007945 */ /* 0x000fe20003800200 */
[----:B------:R-:W-:Y:S01]  /*7400*/  F2FP.F16.E4M3.UNPACK_B R80, R137.H1 ;  /* 0x00000089ff50723e */ /* 0x000fe200030006ff */
[--C-:B------:R-:W-:Y:S01]  /*7410*/  HADD2.F32 R74, -RZ, R76.reuse.H0_H0 ;  /* 0x2000004cff4a7230 */ /* 0x100fe20000004100 */
[-C--:B------:R-:W-:Y:S01]  /*7420*/  F2FP.F16.E4M3.UNPACK_B R82, R138.reuse ;  /* 0x0000008aff52723e */ /* 0x080fe200020006ff */
[----:B------:R-:W-:Y:S01]  /*7430*/  HADD2.F32 R76, -RZ, R76.H1_H1 ;  /* 0x3000004cff4c7230 */ /* 0x000fe20000004100 */
[----:B------:R-:W-:Y:S01]  /*7440*/  F2FP.F16.E4M3.UNPACK_B R84, R138.H1 ;  /* 0x0000008aff54723e */ /* 0x000fe200030006ff */
[--C-:B------:R-:W-:Y:S01]  /*7450*/  HADD2.F32 R77, -RZ, R78.reuse.H0_H0 ;  /* 0x2000004eff4d7230 */ /* 0x100fe20000004100 */
[-C--:B------:R-:W-:Y:S01]  /*7460*/  F2FP.F16.E4M3.UNPACK_B R86, R139.reuse ;  /* 0x0000008bff56723e */ /* 0x080fe200020006ff */
[----:B-12---:R-:W1:Y:S01]  /*7470*/  LDTM.x64 R4, tmem[UR4] ;  /* 0x00000004000479ee */ /* 0x006e620008340000 */
[----:B------:R-:W-:Y:S01]  /*7480*/  F2FP.F16.E4M3.UNPACK_B R88, R139.H1 ;  /* 0x0000008bff58723e */ /* 0x000fe200030006ff */
[----:B------:R-:W-:Y:S01]  /*7490*/  HADD2.F32 R78, -RZ, R78.H1_H1 ;  /* 0x3000004eff4e7230 */ /* 0x000fe20000004100 */
[-C--:B------:R-:W-:Y:S01]  /*74a0*/  F2FP.F16.E4M3.UNPACK_B R90, R140.reuse ;  /* 0x0000008cff5a723e */ /* 0x080fe200020006ff */
[----:B------:R-:W-:Y:S01]  /*74b0*/  HADD2.F32 R79, -RZ, R80.H0_H0 ;  /* 0x20000050ff4f7230 */ /* 0x000fe20000004100 */
[----:B------:R-:W-:Y:S01]  /*74c0*/  F2FP.F16.E4M3.UNPACK_B R92, R140.H1 ;  /* 0x0000008cff5c723e */ /* 0x000fe200030006ff */
[--C-:B------:R-:W-:Y:S01]  /*74d0*/  HADD2.F32 R81, -RZ, R82.reuse.H0_H0 ;  /* 0x20000052ff517230 */ /* 0x100fe20000004100 */
[----:B------:R-:W-:Y:S01]  /*74e0*/  ISETP.NE.AND P6, PT, R156, RZ, PT ;  /* 0x000000ff9c00720c */ /* 0x000fe20003fc5270 */
[----:B------:R-:W-:Y:S01]  /*74f0*/  HADD2.F32 R82, -RZ, R82.H1_H1 ;  /* 0x30000052ff527230 */ /* 0x000fe20000004100 */
[----:B------:R-:W-:Y:S01]  /*7500*/  SHF.L.U32 R198, R179, 0x4, RZ ;  /* 0x00000004b3c67819 */ /* 0x000fe200000006ff */
[--C-:B------:R-:W-:Y:S01]  /*7510*/  HADD2.F32 R85, -RZ, R86.reuse.H0_H0 ;  /* 0x20000056ff557230 */ /* 0x100fe20000004100 */
[----:B------:R-:W-:Y:S01]  /*7520*/  SHF.L.U32 R204, R178, 0x4, RZ ;  /* 0x00000004b2cc7819 */ /* 0x000fe200000006ff */
[----:B------:R-:W-:Y:S01]  /*7530*/  HADD2.F32 R86, -RZ, R86.H1_H1 ;  /* 0x30000056ff567230 */ /* 0x000fe20000004100 */
[C---:B------:R-:W-:Y:S01]  /*7540*/  IADD3 R192, PT, PT, R181.reuse, R198, RZ ;  /* 0x000000c6b5c07210 */ /* 0x040fe20007ffe0ff */
[--C-:B------:R-:W-:Y:S01]  /*7550*/  HADD2.F32 R89, -RZ, R90.reuse.H0_H0 ;  /* 0x2000005aff597230 */ /* 0x100fe20000004100 */
[----:B------:R-:W-:Y:S01]  /*7560*/  IADD3 R193, PT, PT, R181, R204, RZ ;  /* 0x000000ccb5c17210 */ /* 0x000fe20007ffe0ff */
[----:B------:R-:W-:Y:S01]  /*7570*/  HADD2.F32 R90, -RZ, R90.H1_H1 ;  /* 0x3000005aff5a7230 */ /* 0x000fe20000004100 */
[----:B------:R-:W-:Y:S01]  /*7580*/  SHF.L.U32 R197, R180, 0x4, RZ ;  /* 0x00000004b4c57819 */ /* 0x000fe200000006ff */
[----:B------:R-:W-:Y:S01]  /*7590*/  HADD2.F32 R80, -RZ, R80.H1_H1 ;  /* 0x30000050ff507230 */ /* 0x000fe20000004100 */
[----:B------:R-:W-:Y:S01]  /*75a0*/  F2FP.F16.E4M3.UNPACK_B R94, R141 ;  /* 0x0000008dff5e723e */ /* 0x000fe200020006ff */
[--C-:B------:R-:W-:Y:S01]  /*75b0*/  HADD2.F32 R83, -RZ, R84.reuse.H0_H0 ;  /* 0x20000054ff537230 */ /* 0x100fe20000004100 */
[----:B------:R-:W-:Y:S01]  /*75c0*/  IADD3 R194, PT, PT, R197, R192, RZ ;  /* 0x000000c0c5c27210 */ /* 0x000fe20007ffe0ff */
[----:B------:R-:W-:Y:S01]  /*75d0*/  HADD2.F32 R84, -RZ, R84.H1_H1 ;  /* 0x30000054ff547230 */ /* 0x000fe20000004100 */
[----:B------:R-:W-:Y:S01]  /*75e0*/  F2FP.F16.E4M3.UNPACK_B R98, R142 ;  /* 0x0000008eff62723e */ /* 0x000fe200020006ff */
[C---:B-1----:R-:W-:Y:S01]  /*75f0*/  FMUL R0, R70.reuse, R4 ;  /* 0x0000000446007220 */ /* 0x042fe20000400000 */
[C---:B------:R-:W-:Y:S01]  /*7600*/  FMUL R2, R70.reuse, R5 ;  /* 0x0000000546027220 */ /* 0x040fe20000400000 */
[C---:B------:R-:W-:Y:S01]  /*7610*/  FMUL R4, R70.reuse, R8 ;  /* 0x0000000846047220 */ /* 0x040fe20000400000 */
[C---:B------:R-:W-:Y:S01]  /*7620*/  FMUL R5, R70.reuse, R9 ;  /* 0x0000000946057220 */ /* 0x040fe20000400000 */
[C---:B------:R-:W-:Y:S01]  /*7630*/  FFMA R0, R73.reuse, R72, R0 ;  /* 0x0000004849007223 */ /* 0x040fe20000000000 */
[C---:B------:R-:W-:Y:S01]  /*7640*/  FFMA R2, R73.reuse, R75, R2 ;  /* 0x0000004b49027223 */ /* 0x040fe20000000002 */
[C---:B------:R-:W-:Y:S01]  /*7650*/  FMUL R8, R70.reuse, R12 ;  /* 0x0000000c46087220 */ /* 0x040fe20000400000 */
[C---:B------:R-:W-:Y:S01]  /*7660*/  FMUL R9, R70.reuse, R13 ;  /* 0x0000000d46097220 */ /* 0x040fe20000400000 */
[C---:B------:R-:W-:Y:S01]  /*7670*/  FMUL R12, R70.reuse, R16 ;  /* 0x00000010460c7220 */ /* 0x040fe20000400000 */
[C---:B------:R-:W-:Y:S01]  /*7680*/  FMUL R13, R70.reuse, R17 ;  /* 0x00000011460d7220 */ /* 0x040fe20000400000 */
[C---:B------:R-:W-:Y:S01]  /*7690*/  FMUL R16, R70.reuse, R20 ;  /* 0x0000001446107220 */ /* 0x040fe20000400000 */
[C---:B------:R-:W-:Y:S01]  /*76a0*/  FMUL R17, R70.reuse, R21 ;  /* 0x0000001546117220 */ /* 0x040fe20000400000 */
[--C-:B------:R-:W-:Y:S02]  /*76b0*/  HADD2.F32 R93, -RZ, R94.reuse.H0_H0 ;  /* 0x2000005eff5d7230 */ /* 0x100fe40000004100 */
[C---:B------:R-:W-:Y:S01]  /*76c0*/  FMUL R20, R70.reuse, R24 ;  /* 0x0000001846147220 */ /* 0x040fe20000400000 */
[----:B------:R-:W-:Y:S02]  /*76d0*/  HADD2.F32 R94, -RZ, R94.H1_H1 ;  /* 0x3000005eff5e7230 */ /* 0x000fe40000004100 */
[C---:B------:R-:W-:Y:S01]  /*76e0*/  FMUL R21, R70.reuse, R25 ;  /* 0x0000001946157220 */ /* 0x040fe20000400000 */
[--C-:B------:R-:W-:Y:S02]  /*76f0*/  HADD2.F32 R97, -RZ, R98.reuse.H0_H0 ;  /* 0x20000062ff617230 */ /* 0x100fe40000004100 */
[C---:B------:R-:W-:Y:S01]  /*7700*/  FMUL R24, R70.reuse, R28 ;  /* 0x0000001c46187220 */ /* 0x040fe20000400000 */
[----:B------:R-:W-:Y:S02]  /*7710*/  HADD2.F32 R98, -RZ, R98.H1_H1 ;  /* 0x30000062ff627230 */ /* 0x000fe40000004100 */
[C---:B------:R-:W-:Y:S01]  /*7720*/  FMUL R25, R70.reuse, R29 ;  /* 0x0000001d46197220 */ /* 0x040fe20000400000 */
[C---:B------:R-:W-:Y:S01]  /*7730*/  FMUL R28, R70.reuse, R32 ;  /* 0x00000020461c7220 */ /* 0x040fe20000400000 */
[C---:B------:R-:W-:Y:S01]  /*7740*/  FMUL R29, R70.reuse, R33 ;  /* 0x00000021461d7220 */ /* 0x040fe20000400000 */
[C---:B------:R-:W-:Y:S01]  /*7750*/  FMUL R32, R70.reuse, R36 ;  /* 0x0000002446207220 */ /* 0x040fe20000400000 */
[----:B------:R-:W-:Y:S01]  /*7760*/  F2FP.F16.E4M3.UNPACK_B R96, R141.H1 ;  /* 0x0000008dff60723e */ /* 0x000fe200030006ff */
[C---:B------:R-:W-:Y:S01]  /*7770*/  FMUL R33, R70.reuse, R37 ;  /* 0x0000002546217220 */ /* 0x040fe20000400000 */
[C---:B------:R-:W-:Y:S01]  /*7780*/  FMUL R36, R70.reuse, R40 ;  /* 0x0000002846247220 */ /* 0x040fe20000400000 */
[----:B------:R-:W-:Y:S01]  /*7790*/  F2FP.F16.E4M3.UNPACK_B R100, R142.H1 ;  /* 0x0000008eff64723e */ /* 0x000fe200030006ff */
[C---:B------:R-:W-:Y:S01]  /*77a0*/  FMUL R37, R70.reuse, R41 ;  /* 0x0000002946257220 */ /* 0x040fe20000400000 */
[C---:B------:R-:W-:Y:S01]  /*77b0*/  FMUL R40, R70.reuse, R44 ;  /* 0x0000002c46287220 */ /* 0x040fe20000400000 */
[----:B------:R-:W-:Y:S01]  /*77c0*/  F2FP.F16.E4M3.UNPACK_B R102, R143 ;  /* 0x0000008fff66723e */ /* 0x000fe200020006ff */
[C---:B------:R-:W-:Y:S01]  /*77d0*/  FMUL R41, R70.reuse, R45 ;  /* 0x0000002d46297220 */ /* 0x040fe20000400000 */
[C---:B------:R-:W-:Y:S01]  /*77e0*/  FMUL R44, R70.reuse, R48 ;  /* 0x00000030462c7220 */ /* 0x040fe20000400000 */
[----:B------:R-:W-:Y:S01]  /*77f0*/  F2FP.F16.E4M3.UNPACK_B R104, R143.H1 ;  /* 0x0000008fff68723e */ /* 0x000fe200030006ff */
[C---:B------:R-:W-:Y:S01]  /*7800*/  FMUL R45, R70.reuse, R49 ;  /* 0x00000031462d7220 */ /* 0x040fe20000400000 */
[--C-:B------:R-:W-:Y:S02]  /*7810*/  HADD2.F32 R101, -RZ, R102.reuse.H0_H0 ;  /* 0x20000066ff657230 */ /* 0x100fe40000004100 */
[C---:B------:R-:W-:Y:S01]  /*7820*/  FMUL R48, R70.reuse, R52 ;  /* 0x0000003446307220 */ /* 0x040fe20000400000 */
[----:B----4-:R-:W-:Y:S01]  /*7830*/  F2FP.F16.E4M3.UNPACK_B R106, R144 ;  /* 0x00000090ff6a723e */ /* 0x010fe200020006ff */
[----:B------:R-:W-:Y:S02]  /*7840*/  HADD2.F32 R102, -RZ, R102.H1_H1 ;  /* 0x30000066ff667230 */ /* 0x000fe40000004100 */
[C---:B------:R-:W-:Y:S01]  /*7850*/  FMUL R49, R70.reuse, R53 ;  /* 0x0000003546317220 */ /* 0x040fe20000400000 */
[C---:B------:R-:W-:Y:S01]  /*7860*/  FMUL R52, R70.reuse, R56 ;  /* 0x0000003846347220 */ /* 0x040fe20000400000 */
[----:B------:R-:W-:Y:S01]  /*7870*/  F2FP.F16.E4M3.UNPACK_B R108, R144.H1 ;  /* 0x00000090ff6c723e */ /* 0x000fe200030006ff */
[--C-:B------:R-:W-:Y:S02]  /*7880*/  HADD2.F32 R105, -RZ, R106.reuse.H0_H0 ;  /* 0x2000006aff697230 */ /* 0x100fe40000004100 */
[C---:B------:R-:W-:Y:S01]  /*7890*/  FMUL R53, R70.reuse, R57 ;  /* 0x0000003946357220 */ /* 0x040fe20000400000 */
[----:B------:R-:W-:Y:S02]  /*78a0*/  HADD2.F32 R106, -RZ, R106.H1_H1 ;  /* 0x3000006aff6a7230 */ /* 0x000fe40000004100 */
        /* <DEDUP_REMOVED lines=8> */
[----:B------:R-:W-:Y:S01]  /*7930*/  F2FP.F16.E4M3.UNPACK_B R114, R146 ;  /* 0x00000092ff72723e */ /* 0x000fe200020006ff */
[----:B------:R-:W-:Y:S02]  /*7940*/  HADD2.F32 R110, -RZ, R110.H1_H1 ;  /* 0x3000006eff6e7230 */ /* 0x000fe40000004100 */
[C---:B------:R-:W-:Y:S01]  /*7950*/  FMUL R7, R70.reuse, R7 ;  /* 0x0000000746077220 */ /* 0x040fe20000400000 */
[C---:B------:R-:W-:Y:S01]  /*7960*/  FFMA R3, R73.reuse, R74, R3 ;  /* 0x0000004a49037223 */ /* 0x040fe20000000003 */
[----:B------:R-:W-:Y:S01]  /*7970*/  F2FP.F16.E4M3.UNPACK_B R116, R146.H1 ;  /* 0x00000092ff74723e */ /* 0x000fe200030006ff */
[--C-:B------:R-:W-:Y:S02]  /*7980*/  HADD2.F32 R113, -RZ, R114.reuse.H0_H0 ;  /* 0x20000072ff717230 */ /* 0x100fe40000004100 */
[C---:B------:R-:W-:Y:S01]  /*7990*/  FFMA R7, R73.reuse, R76, R7 ;  /* 0x0000004c49077223 */ /* 0x040fe20000000007 */
[C---:B------:R-:W-:Y:S01]  /*79a0*/  FFMA R4, R73.reuse, R77, R4 ;  /* 0x0000004d49047223 */ /* 0x040fe20000000004 */
[----:B------:R-:W-:Y:S01]  /*79b0*/  F2FP.F16.E4M3.UNPACK_B R118, R147 ;  /* 0x00000093ff76723e */ /* 0x000fe200020006ff */
[----:B------:R-:W-:Y:S01]  /*79c0*/  FFMA R5, R73, R78, R5 ;  /* 0x0000004e49057223 */ /* 0x000fe20000000005 */
[----:B------:R-:W-:Y:S01]  /*79d0*/  HADD2.F32 R114, -RZ, R114.H1_H1 ;  /* 0x30000072ff727230 */ /* 0x000fe20000004100 */
[----:B------:R-:W-:Y:S01]  /*79e0*/  F2FP.SATFINITE.E4M3.F32.PACK_AB_MERGE_C R159, R7, R3, RZ ;  /* 0x00000003079f723e */ /* 0x000fe200048070ff */
[C---:B------:R-:W-:Y:S01]  /*79f0*/  FMUL R6, R70.reuse, R10 ;  /* 0x0000000a46067220 */ /* 0x040fe20000400000 */
[--C-:B------:R-:W-:Y:S02]  /*7a00*/  HADD2.F32 R117, -RZ, R118.reuse.H0_H0 ;  /* 0x20000076ff757230 */ /* 0x100fe40000004100 */
[----:B------:R-:W-:Y:S01]  /*7a10*/  FMUL R11, R70, R11 ;  /* 0x0000000b460b7220 */ /* 0x000fe20000400000 */
[----:B------:R-:W-:Y:S01]  /*7a20*/  F2FP.SATFINITE.E4M3.F32.PACK_AB_MERGE_C R156, R2, R0, R159 ;  /* 0x00000000029c723e */ /* 0x000fe2000480709f */
[C---:B------:R-:W-:Y:S01]  /*7a30*/  FFMA R6, R73.reuse, R79, R6 ;  /* 0x0000004f49067223 */ /* 0x040fe20000000006 */
[----:B------:R-:W-:Y:S02]  /*7a40*/  HADD2.F32 R118, -RZ, R118.H1_H1 ;  /* 0x30000076ff767230 */ /* 0x000fe40000004100 */
[C---:B------:R-:W-:Y:S01]  /*7a50*/  FFMA R11, R73.reuse, R80, R11 ;  /* 0x00000050490b7223 */ /* 0x040fe2000000000b */
[C---:B------:R-:W-:Y:S01]  /*7a60*/  FFMA R8, R73.reuse, R81, R8 ;  /* 0x0000005149087223 */ /* 0x040fe20000000008 */
[----:B------:R-:W-:Y:S01]  /*7a70*/  F2FP.F16.E4M3.UNPACK_B R120, R147.H1 ;  /* 0x00000093ff78723e */ /* 0x000fe200030006ff */
[----:B------:R-:W-:Y:S01]  /*7a80*/  FFMA R9, R73, R82, R9 ;  /* 0x0000005249097223 */ /* 0x000fe20000000009 */
[C---:B------:R-:W-:Y:S01]  /*7a90*/  FMUL R10, R70.reuse, R14 ;  /* 0x0000000e460a7220 */ /* 0x040fe20000400000 */
[----:B------:R-:W-:Y:S01]  /*7aa0*/  F2FP.SATFINITE.E4M3.F32.PACK_AB_MERGE_C R157, R11, R6, RZ ;  /* 0x000000060b9d723e */ /* 0x000fe200048070ff */
[C---:B------:R-:W-:Y:S01]  /*7ab0*/  FMUL R15, R70.reuse, R15 ;  /* 0x0000000f460f7220 */ /* 0x040fe20000400000 */
[--C-:B------:R-:W-:Y:S02]  /*7ac0*/  HADD2.F32 R87, -RZ, R88.reuse.H0_H0 ;  /* 0x20000058ff577230 */ /* 0x100fe40000004100 */
[----:B------:R-:W-:Y:S01]  /*7ad0*/  FFMA R10, R73, R83, R10 ;  /* 0x00000053490a7223 */ /* 0x000fe2000000000a */
[----:B------:R-:W-:Y:S01]  /*7ae0*/  F2FP.SATFINITE.E4M3.F32.PACK_AB_MERGE_C R157, R5, R4, R157 ;  /* 0x00000004059d723e */ /* 0x000fe2000480709d */
        /* <DEDUP_REMOVED lines=8> */
[C---:B------:R-:W-:Y:S01]  /*7b70*/  FMUL R19, R70.reuse, R19 ;  /* 0x0000001346137220 */ /* 0x040fe20000400000 */
[----:B------:R-:W-:Y:S01]  /*7b80*/  F2FP.SATFINITE.E4M3.F32.PACK_AB_MERGE_C R158, R9, R8, R158 ;  /* 0x00000008099e723e */ /* 0x000fe2000480709e */
[C---:B------:R-:W-:Y:S01]  /*7b90*/  FFMA R14, R73.reuse, R87, R14 ;  /* 0x00000057490e7223 */ /* 0x040fe2000000000e */
[----:B------:R-:W-:Y:S02]  /*7ba0*/  HADD2.F32 R122, -RZ, R122.H1_H1 ;  /* 0x3000007aff7a7230 */ /* 0x000fe40000004100 */
[C---:B------:R-:W-:Y:S01]  /*7bb0*/  FFMA R19, R73.reuse, R88, R19 ;  /* 0x0000005849137223 */ /* 0x040fe20000000013 */
[--C-:B------:R-:W-:Y:S02]  /*7bc0*/  HADD2.F32 R91, -RZ, R92.reuse.H0_H0 ;  /* 0x2000005cff5b7230 */ /* 0x100fe40000004100 */
[C---:B------:R-:W-:Y:S01]  /*7bd0*/  FFMA R16, R73.reuse, R89, R16 ;  /* 0x0000005949107223 */ /* 0x040fe20000000010 */
[----:B------:R-:W-:Y:S01]  /*7be0*/  F2FP.F16.E4M3.UNPACK_B R124, R148.H1 ;  /* 0x00000094ff7c723e */ /* 0x000fe200030006ff */
[----:B------:R-:W-:Y:S01]  /*7bf0*/  FFMA R17, R73, R90, R17 ;  /* 0x0000005a49117223 */ /* 0x000fe20000000011 */
[----:B------:R-:W-:Y:S01]  /*7c00*/  F2FP.SATFINITE.E4M3.F32.PACK_AB_MERGE_C R159, R19, R14, RZ ;  /* 0x0000000e139f723e */ /* 0x000fe200048070ff */
[----:B------:R-:W-:Y:S02]  /*7c10*/  HADD2.F32 R92, -RZ, R92.H1_H1 ;  /* 0x3000005cff5c7230 */ /* 0x000fe40000004100 */
[C---:B------:R-:W-:Y:S01]  /*7c20*/  FMUL R18, R70.reuse, R22 ;  /* 0x0000001646127220 */ /* 0x040fe20000400000 */
[C---:B------:R-:W-:Y:S01]  /*7c30*/  FMUL R23, R70.reuse, R23 ;  /* 0x0000001746177220 */ /* 0x040fe20000400000 */
[----:B------:R-:W-:Y:S01]  /*7c40*/  F2FP.SATFINITE.E4M3.F32.PACK_AB_MERGE_C R159, R13, R12, R159 ;  /* 0x0000000c0d9f723e */ /* 0x000fe2000480709f */
[--C-:B------:R-:W-:Y:S02]  /*7c50*/  HADD2.F32 R95, -RZ, R96.reuse.H0_H0 ;  /* 0x20000060ff5f7230 */ /* 0x100fe40000004100 */
[C---:B------:R-:W-:Y:S01]  /*7c60*/  FFMA R18, R73.reuse, R91, R18 ;  /* 0x0000005b49127223 */ /* 0x040fe20000000012 */
[C---:B------:R-:W-:Y:S01]  /*7c70*/  FFMA R23, R73.reuse, R92, R23 ;  /* 0x0000005c49177223 */ /* 0x040fe20000000017 */
[C---:B------:R-:W-:Y:S01]  /*7c80*/  FFMA R20, R73.reuse, R93, R20 ;  /* 0x0000005d49147223 */ /* 0x040fe20000000014 */
[----:B------:R-:W-:Y:S01]  /*7c90*/  F2FP.F16.E4M3.UNPACK_B R126, R149 ;  /* 0x00000095ff7e723e */ /* 0x000fe200020006ff */
[----:B------:R1:W-:Y:S01]  /*7ca0*/  STS.128 [R163+UR50+0x4200], R156 ;  /* 0x0042009ca3007988 */ /* 0x0003e20008000c32 */
[----:B------:R-:W-:Y:S01]  /*7cb0*/  FFMA R21, R73, R94, R21 ;  /* 0x0000005e49157223 */ /* 0x000fe20000000015 */
[----:B------:R-:W-:Y:S01]  /*7cc0*/  F2FP.SATFINITE.E4M3.F32.PACK_AB_MERGE_C R188, R23, R18, RZ ;  /* 0x0000001217bc723e */ /* 0x000fe200048070ff */
[----:B------:R-:W-:Y:S02]  /*7cd0*/  HADD2.F32 R96, -RZ, R96.H1_H1 ;  /* 0x30000060ff607230 */ /* 0x000fe40000004100 */
[C---:B------:R-:W-:Y:S01]  /*7ce0*/  FMUL R22, R70.reuse, R26 ;  /* 0x0000001a46167220 */ /* 0x040fe20000400000 */
[----:B------:R-:W-:Y:S02]  /*7cf0*/  HADD2.F32 R125, -RZ, R126.H0_H0 ;  /* 0x2000007eff7d7230 */ /* 0x000fe40000004100 */
[C---:B------:R-:W-:Y:S01]  /*7d00*/  FMUL R27, R70.reuse, R27 ;  /* 0x0000001b461b7220 */ /* 0x040fe20000400000 */
[----:B------:R-:W-:Y:S02]  /*7d10*/  HADD2.F32 R99, -RZ, R100.H0_H0 ;  /* 0x20000064ff637230 */ /* 0x000fe40000004100 */
[C---:B------:R-:W-:Y:S01]  /*7d20*/  FFMA R22, R73.reuse, R95, R22 ;  /* 0x0000005f49167223 */ /* 0x040fe20000000016 */
[----:B------:R-:W-:Y:S01]  /*7d30*/  F2FP.F16.E4M3.UNPACK_B R128, R149.H1 ;  /* 0x00000095ff80723e */ /* 0x000fe200030006ff */
[C---:B------:R-:W-:Y:S01]  /*7d40*/  FFMA R27, R73.reuse, R96, R27 ;  /* 0x00000060491b7223 */ /* 0x040fe2000000001b */
[C---:B------:R-:W-:Y:S01]  /*7d50*/  FFMA R24, R73.reuse, R97, R24 ;  /* 0x0000006149187223 */ /* 0x040fe20000000018 */
[----:B------:R-:W-:Y:S01]  /*7d60*/  F2FP.F16.E4M3.UNPACK_B R130, R150 ;  /* 0x00000096ff82723e */ /* 0x000fe200020006ff */
[----:B------:R-:W-:Y:S01]  /*7d70*/  FFMA R25, R73, R98, R25 ;  /* 0x0000006249197223 */ /* 0x000fe20000000019 */
[----:B------:R-:W-:Y:S01]  /*7d80*/  HADD2.F32 R126, -RZ, R126.H1_H1 ;  /* 0x3000007eff7e7230 */ /* 0x000fe20000004100 */
        /* <DEDUP_REMOVED lines=16> */
[----:B-1----:R-:W-:Y:S01]  /*7e90*/  F2FP.SATFINITE.E4M3.F32.PACK_AB_MERGE_C R156, R17, R16, R188 ;  /* 0x00000010119c723e */ /* 0x002fe200048070bc */
[--C-:B------:R-:W-:Y:S01]  /*7ea0*/  HADD2.F32 R133, -RZ, R134.reuse.H0_H0 ;  /* 0x20000086ff857230 */ /* 0x100fe20000004100 */
[----:B------:R-:W-:Y:S01]  /*7eb0*/  F2FP.SATFINITE.E4M3.F32.PACK_AB_MERGE_C R157, R21, R20, R189 ;  /* 0x00000014159d723e */ /* 0x000fe200048070bd */
[----:B------:R-:W-:Y:S01]  /*7ec0*/  FFMA R30, R73, R103, R30 ;  /* 0x00000067491e7223 */ /* 0x000fe2000000001e */
[----:B------:R-:W-:Y:S01]  /*7ed0*/  F2FP.SATFINITE.E4M3.F32.PACK_AB_MERGE_C R158, R25, R24, R190 ;  /* 0x00000018199e723e */ /* 0x000fe200048070be */
[----:B------:R-:W-:Y:S02]  /*7ee0*/  HADD2.F32 R134, -RZ, R134.H1_H1 ;  /* 0x30000086ff867230 */ /* 0x000fe40000004100 */
[C---:B------:R-:W-:Y:S01]  /*7ef0*/  FMUL R35, R70.reuse, R35 ;  /* 0x0000002346237220 */ /* 0x040fe20000400000 */
[--C-:B------:R-:W-:Y:S02]  /*7f00*/  HADD2.F32 R107, -RZ, R108.reuse.H0_H0 ;  /* 0x2000006cff6b7230 */ /* 0x100fe40000004100 */
[C---:B------:R-:W-:Y:S01]  /*7f10*/  FMUL R34, R70.reuse, R38 ;  /* 0x0000002646227220 */ /* 0x040fe20000400000 */
[----:B------:R-:W-:Y:S02]  /*7f20*/  HADD2.F32 R108, -RZ, R108.H1_H1 ;  /* 0x3000006cff6c7230 */ /* 0x000fe40000004100 */
[C---:B------:R-:W-:Y:S01]  /*7f30*/  FFMA R35, R73.reuse, R104, R35 ;  /* 0x0000006849237223 */ /* 0x040fe20000000023 */
[C---:B------:R-:W-:Y:S01]  /*7f40*/  FFMA R32, R73.reuse, R105, R32 ;  /* 0x0000006949207223 */ /* 0x040fe20000000020 */
[C---:B------:R-:W-:Y:S01]  /*7f50*/  FFMA R33, R73.reuse, R106, R33 ;  /* 0x0000006a49217223 */ /* 0x040fe20000000021 */
[----:B------:R-:W-:Y:S01]  /*7f60*/  FFMA R34, R73, R107, R34 ;  /* 0x0000006b49227223 */ /* 0x000fe20000000022 */
[C---:B------:R-:W-:Y:S01]  /*7f70*/  FMUL R39, R70.reuse, R39 ;  /* 0x0000002746277220 */ /* 0x040fe20000400000 */
[----:B------:R-:W-:Y:S01]  /*7f80*/  F2FP.F16.E4M3.UNPACK_B R72, R151.H1 ;  /* 0x00000097ff48723e */ /* 0x000fe200030006ff */
[--C-:B------:R-:W-:Y:S01]  /*7f90*/  HADD2.F32 R111, -RZ, R112.reuse.H0_H0 ;  /* 0x20000070ff6f7230 */ /* 0x100fe20000004100 */
[----:B------:R-:W-:Y:S01]  /*7fa0*/  F2FP.SATFINITE.E4M3.F32.PACK_AB_MERGE_C R159, R35, R30, RZ ;  /* 0x0000001e239f723e */ /* 0x000fe200048070ff */
[C---:B------:R-:W-:Y:S01]  /*7fb0*/  FFMA R39, R73.reuse, R108, R39 ;  /* 0x0000006c49277223 */ /* 0x040fe20000000027 */
[C---:B------:R-:W-:Y:S01]  /*7fc0*/  FFMA R36, R73.reuse, R109, R36 ;  /* 0x0000006d49247223 */ /* 0x040fe20000000024 */
[----:B------:R-:W-:Y:S01]  /*7fd0*/  FFMA R37, R73, R110, R37 ;  /* 0x0000006e49257223 */ /* 0x000fe20000000025 */
[----:B------:R-:W-:Y:S01]  /*7fe0*/  F2FP.SATFINITE.E4M3.F32.PACK_AB_MERGE_C R159, R29, R28, R159 ;  /* 0x0000001c1d9f723e */ /* 0x000fe2000480709f */
[----:B------:R-:W-:Y:S01]  /*7ff0*/  HADD2.F32 R112, -RZ, R112.H1_H1 ;  /* 0x30000070ff707230 */ /* 0x000fe20000004100 */
[----:B------:R-:W-:Y:S01]  /*8000*/  F2FP.SATFINITE.E4M3.F32.PACK_AB_MERGE_C R188, R39, R34, RZ ;  /* 0x0000002227bc723e */ /* 0x000fe200048070ff */
[C---:B------:R-:W-:Y:S01]  /*8010*/  FMUL R38, R70.reuse, R42 ;  /* 0x0000002a46267220 */ /* 0x040fe20000400000 */
[C---:B------:R-:W-:Y:S01]  /*8020*/  FMUL R43, R70.reuse, R43 ;  /* 0x0000002b462b7220 */ /* 0x040fe20000400000 */
[--C-:B------:R-:W-:Y:S01]  /*8030*/  HADD2.F32 R115, -RZ, R116.reuse.H0_H0 ;  /* 0x20000074ff737230 */ /* 0x100fe20000004100 */
[----:B------:R1:W-:Y:S01]  /*8040*/  STS.128 [R192+0x4010], R156 ;  /* 0x0040109cc0007388 */ /* 0x0003e20000000c00 */
[----:B------:R-:W-:Y:S01]  /*8050*/  F2FP.SATFINITE.E4M3.F32.PACK_AB_MERGE_C R188, R33, R32, R188 ;  /* 0x0000002021bc723e */ /* 0x000fe200048070bc */
[C---:B------:R-:W-:Y:S01]  /*8060*/  FFMA R38, R73.reuse, R111, R38 ;  /* 0x0000006f49267223 */ /* 0x040fe20000000026 */
[C---:B------:R-:W-:Y:S01]  /*8070*/  FFMA R43, R73.reuse, R112, R43 ;  /* 0x00000070492b7223 */ /* 0x040fe2000000002b */
[C---:B------:R-:W-:Y:S01]  /*8080*/  FFMA R40, R73.reuse, R113, R40 ;  /* 0x0000007149287223 */ /* 0x040fe20000000028 */
[----:B------:R-:W-:Y:S01]  /*8090*/  FFMA R41, R73, R114, R41 ;  /* 0x0000007249297223 */ /* 0x000fe20000000029 */
[----:B------:R-:W-:Y:S02]  /*80a0*/  HADD2.F32 R116, -RZ, R116.H1_H1 ;  /* 0x30000074ff747230 */ /* 0x000fe40000004100 */
[C---:B------:R-:W-:Y:S01]  /*80b0*/  FMUL R42, R70.reuse, R46 ;  /* 0x0000002e462a7220 */ /* 0x040fe20000400000 */
[----:B------:R-:W-:Y:S01]  /*80c0*/  F2FP.SATFINITE.E4M3.F32.PACK_AB_MERGE_C R189, R43, R38, RZ ;  /* 0x000000262bbd723e */ /* 0x000fe200048070ff */
[----:B------:R-:W-:Y:S01]  /*80d0*/  FMUL R47, R70, R47 ;  /* 0x0000002f462f7220 */ /* 0x000fe20000400000 */
[--C-:B------:R-:W-:Y:S02]  /*80e0*/  HADD2.F32 R119, -RZ, R120.reuse.H0_H0 ;  /* 0x20000078ff777230 */ /* 0x100fe40000004100 */
[----:B------:R-:W-:Y:S01]  /*80f0*/  FFMA R42, R73, R115, R42 ;  /* 0x00000073492a7223 */ /* 0x000fe2000000002a */
[----:B------:R-:W-:Y:S01]  /*8100*/  F2FP.SATFINITE.E4M3.F32.PACK_AB_MERGE_C R189, R37, R36, R189 ;  /* 0x0000002425bd723e */ /* 0x000fe200048070bd */
[C---:B------:R-:W-:Y:S01]  /*8110*/  FFMA R47, R73.reuse, R116, R47 ;  /* 0x00000074492f7223 */ /* 0x040fe2000000002f */
[C---:B------:R-:W-:Y:S01]  /*8120*/  FFMA R44, R73.reuse, R117, R44 ;  /* 0x00000075492c7223 */ /* 0x040fe2000000002c */
[----:B------:R-:W-:Y:S01]  /*8130*/  ISETP.NE.AND P0, PT, R166, RZ, PT ;  /* 0x000000ffa600720c */ /* 0x000fe20003f05270 */
[----:B------:R-:W-:Y:S01]  /*8140*/  FFMA R45, R73, R118, R45 ;  /* 0x00000076492d7223 */ /* 0x000fe2000000002d */
[----:B------:R-:W-:Y:S01]  /*8150*/  HADD2.F32 R120, -RZ, R120.H1_H1 ;  /* 0x30000078ff787230 */ /* 0x000fe20000004100 */
[----:B------:R-:W-:Y:S01]  /*8160*/  F2FP.SATFINITE.E4M3.F32.PACK_AB_MERGE_C R190, R47, R42, RZ ;  /* 0x0000002a2fbe723e */ /* 0x000fe200048070ff */
[C---:B------:R-:W-:Y:S01]  /*8170*/  FMUL R46, R70.reuse, R50 ;  /* 0x00000032462e7220 */ /* 0x040fe20000400000 */
[C---:B------:R-:W-:Y:S01]  /*8180*/  FMUL R51, R70.reuse, R51 ;  /* 0x0000003346337220 */ /* 0x040fe20000400000 */
[--C-:B------:R-:W-:Y:S02]  /*8190*/  HADD2.F32 R123, -RZ, R124.reuse.H0_H0 ;  /* 0x2000007cff7b7230 */ /* 0x100fe40000004100 */
[C---:B------:R-:W-:Y:S01]  /*81a0*/  FMUL R50, R70.reuse, R54 ;  /* 0x0000003646327220 */ /* 0x040fe20000400000 */
[C---:B------:R-:W-:Y:S01]  /*81b0*/  FFMA R46, R73.reuse, R119, R46 ;  /* 0x00000077492e7223 */ /* 0x040fe2000000002e */
[----:B------:R-:W-:Y:S02]  /*81c0*/  HADD2.F32 R124, -RZ, R124.H1_H1 ;  /* 0x3000007cff7c7230 */ /* 0x000fe40000004100 */
[C---:B------:R-:W-:Y:S01]  /*81d0*/  FFMA R51, R73.reuse, R120, R51 ;  /* 0x0000007849337223 */ /* 0x040fe20000000033 */
[C---:B------:R-:W-:Y:S01]  /*81e0*/  FMUL R55, R70.reuse, R55 ;  /* 0x0000003746377220 */ /* 0x040fe20000400000 */
[C---:B------:R-:W-:Y:S01]  /*81f0*/  FFMA R48, R73.reuse, R121, R48 ;  /* 0x0000007949307223 */ /* 0x040fe20000000030 */
[C---:B------:R-:W-:Y:S01]  /*8200*/  FFMA R49, R73.reuse, R122, R49 ;  /* 0x0000007a49317223 */ /* 0x040fe20000000031 */
[--C-:B------:R-:W-:Y:S02]  /*8210*/  HADD2.F32 R127, -RZ, R128.reuse.H0_H0 ;  /* 0x20000080ff7f7230 */ /* 0x100fe40000004100 */
[C---:B------:R-:W-:Y:S01]  /*8220*/  FFMA R50, R73.reuse, R123, R50 ;  /* 0x0000007b49327223 */ /* 0x040fe20000000032 */
[----:B------:R-:W-:Y:S02]  /*8230*/  HADD2.F32 R128, -RZ, R128.H1_H1 ;  /* 0x30000080ff807230 */ /* 0x000fe40000004100 */
[C---:B------:R-:W-:Y:S01]  /*8240*/  FMUL R54, R70.reuse, R58 ;  /* 0x0000003a46367220 */ /* 0x040fe20000400000 */
        /* <DEDUP_REMOVED lines=16> */
[----:B------:R-:W-:Y:S01]  /*8350*/  FFMA R63, R73, R132, R63 ;  /* 0x00000084493f7223 */ /* 0x000fe2000000003f */
[----:B------:R-:W-:Y:S01]  /*8360*/  FMUL R67, R70, R67 ;  /* 0x0000004346437220 */ /* 0x000fe20000400000 */
[----:B------:R-:W-:Y:S01]  /*8370*/  F2FP.SATFINITE.E4M3.F32.PACK_AB_MERGE_C R191, R51, R46, RZ ;  /* 0x0000002e33bf723e */ /* 0x000fe200048070ff */
[C---:B------:R-:W-:Y:S01]  /*8380*/  FFMA R60, R73.reuse, R133, R60 ;  /* 0x00000085493c7223 */ /* 0x040fe2000000003c */
[C---:B------:R-:W-:Y:S01]  /*8390*/  FFMA R61, R73.reuse, R134, R61 ;  /* 0x00000086493d7223 */ /* 0x040fe2000000003d */
[C---:B------:R-:W-:Y:S01]  /*83a0*/  FFMA R62, R73.reuse, R75, R62 ;  /* 0x0000004b493e7223 */ /* 0x040fe2000000003e */
[----:B------:R-:W-:Y:S01]  /*83b0*/  FFMA R67, R73, R72, R67 ;  /* 0x0000004849437223 */ /* 0x000fe20000000043 */
[----:B------:R-:W-:Y:S02]  /*83c0*/  F2FP.SATFINITE.E4M3.F32.PACK_AB_MERGE_C R190, R41, R40, R190 ;  /* 0x0000002829be723e */ /* 0x000fe400048070be */
[----:B------:R-:W-:Y:S02]  /*83d0*/  F2FP.SATFINITE.E4M3.F32.PACK_AB_MERGE_C R191, R45, R44, R191 ;  /* 0x0000002c2dbf723e */ /* 0x000fe400048070bf */
[----:B------:R-:W-:Y:S02]  /*83e0*/  F2FP.SATFINITE.E4M3.F32.PACK_AB_MERGE_C R200, R55, R50, RZ ;  /* 0x0000003237c8723e */ /* 0x000fe400048070ff */
[----:B------:R-:W-:Y:S01]  /*83f0*/  F2FP.SATFINITE.E4M3.F32.PACK_AB_MERGE_C R201, R59, R54, RZ ;  /* 0x000000363bc9723e */ /* 0x000fe200048070ff */
[----:B------:R1:W-:Y:S01]  /*8400*/  STS.128 [R193+0x4020], R188 ;  /* 0x004020bcc1007388 */ /* 0x0003e20000000c00 */
[----:B------:R-:W-:Y:S02]  /*8410*/  F2FP.SATFINITE.E4M3.F32.PACK_AB_MERGE_C R202, R63, R58, RZ ;  /* 0x0000003a3fca723e */ /* 0x000fe400048070ff */
[----:B------:R-:W-:Y:S02]  /*8420*/  F2FP.SATFINITE.E4M3.F32.PACK_AB_MERGE_C R203, R67, R62, RZ ;  /* 0x0000003e43cb723e */ /* 0x000fe400048070ff */
[----:B------:R-:W-:Y:S02]  /*8430*/  F2FP.SATFINITE.E4M3.F32.PACK_AB_MERGE_C R200, R49, R48, R200 ;  /* 0x0000003031c8723e */ /* 0x000fe400048070c8 */
[----:B------:R-:W-:Y:S02]  /*8440*/  F2FP.SATFINITE.E4M3.F32.PACK_AB_MERGE_C R201, R53, R52, R201 ;  /* 0x0000003435c9723e */ /* 0x000fe400048070c9 */
[----:B------:R-:W-:Y:S02]  /*8450*/  F2FP.SATFINITE.E4M3.F32.PACK_AB_MERGE_C R202, R57, R56, R202 ;  /* 0x0000003839ca723e */ /* 0x000fe400048070ca */
[----:B------:R-:W-:Y:S02]  /*8460*/  F2FP.SATFINITE.E4M3.F32.PACK_AB_MERGE_C R203, R61, R60, R203 ;  /* 0x0000003c3dcb723e */ /* 0x000fe400048070cb */
[----:B------:R-:W-:Y:S02]  /*8470*/  LEA R199, R160, UR50, 0x3 ;  /* 0x00000032a0c77c11 */ /* 0x000fe4000f8e18ff */
[----:B------:R-:W-:Y:S01]  /*8480*/  @P6 SHF.L.U32 R206, R135, 0x1f, RZ ;  /* 0x0000001f87ce6819 */ /* 0x000fe200000006ff */
[----:B------:R1:W-:Y:S01]  /*8490*/  STS.128 [R194+0x4010], R200 ;  /* 0x004010c8c2007388 */ /* 0x0003e20000000c00 */
[----:B------:R-:W-:Y:S01]  /*84a0*/  @!PT LDS RZ, [RZ] ;  /* 0x00000000fffff984 */ /* 0x000fe20000000800 */
[----:B------:R-:W-:Y:S01]  /*84b0*/  @!PT LDS RZ, [RZ] ;  /* 0x00000000fffff984 */ /* 0x000fe20000000800 */
[----:B------:R-:W-:Y:S01]  /*84c0*/  @!PT LDS RZ, [RZ] ;  /* 0x00000000fffff984 */ /* 0x000fe20000000800 */
[----:B------:R-:W-:Y:S01]  /*84d0*/  @!PT LDS RZ, [RZ] ;  /* 0x00000000fffff984 */ /* 0x000fe20000000800 */
[----:B------:R2:W-:Y:S07]  /*84e0*/  MEMBAR.ALL.CTA ;  /* 0x0000000000007992 */ /* 0x0005ee0000008000 */
[----:B--2---:R-:W2:Y:S02]  /*84f0*/  FENCE.VIEW.ASYNC.S ;  /* 0x00000000000073c6 */ /* 0x004ea40000000000 */
[----:B--2---:R-:W-:Y:S06]  /*8500*/  BAR.SYNC.DEFER_BLOCKING 0x1, 0x80 ;  /* 0x0042000000007b1d */ /* 0x004fec0000010000 */
[----:B------:R-:W-:Y:S05]  /*8510*/  @P0 BRA `(.L_x_120) ;  /* 0x0000000000340947 */ /* 0x000fea0003800000 */
[----:B------:R-:W2:Y:S01]  /*8520*/  LDCU.64 UR6, c[0x0][0x348] ;  /* 0x00006900ff0677ac */ /* 0x000ea20008000a00 */
[----:B------:R-:W-:Y:S02]  /*8530*/  R2UR UR42, R186 ;  /* 0x00000000ba2a72ca */ /* 0x000fe400000e0000 */
[----:B------:R-:W-:Y:S01]  /*8540*/  R2UR UR43, R185 ;  /* 0x00000000b92b72ca */ /* 0x000fe200000e0000 */
[----:B------:R-:W-:Y:S01]  /*8550*/  UIADD3 UR4, UPT, UPT, UR50, 0x4200, URZ ;  /* 0x0000420032047890 */ /* 0x000fe2000fffe0ff */
[----:B------:R-:W-:Y:S02]  /*8560*/  R2UR UR44, R183 ;  /* 0x00000000b72c72ca */ /* 0x000fe400000e0000 */
[----:B------:R-:W-:Y:S03]  /*8570*/  R2UR UR45, R184 ;  /* 0x00000000b82d72ca */ /* 0x000fe600000e0000 */
[----:B------:R-:W-:Y:S05]  /*8580*/  IMAD.U32 R182, RZ, RZ, UR4 ;  /* 0x00000004ffb67e24 */ /* 0x000fea000f8e00ff */
[----:B------:R-:W-:Y:S01]  /*8590*/  R2UR UR40, R182 ;  /* 0x00000000b62872ca */ /* 0x000fe200000e0000 */
[----:B--2---:R-:W-:Y:S04]  /*85a0*/  UIADD3 UR4, UP0, UPT, UR6, 0x780, URZ ;  /* 0x0000078006047890 */ /* 0x004fe8000ff1e0ff */
[----:B------:R-:W-:Y:S09]  /*85b0*/  UIADD3.X UR5, UPT, UPT, URZ, UR7, URZ, UP0, !UPT ;  /* 0x00000007ff057290 */ /* 0x000ff200087fe4ff */
[----:B------:R2:W-:Y:S01]  /*85c0*/  UTMASTG.5D.IM2COL [UR40], [UR4] ;  /* 0x00000028040073b5 */ /* 0x0005e20008060000 */
[----:B------:R0:W-:Y:S01]  /*85d0*/  UTMACMDFLUSH ;  /* 0x00000000000079b7 */ /* 0x0001e20000000000 */
[----:B--2---:R-:W-:Y:S04]  /*85e0*/  DEPBAR.LE SB0, 0x1 ;  /* 0x000080400000791a */ /* 0x004fe80000000000 */
.L_x_120:
[----:B------:R-:W-:Y:S05]  /*85f0*/  BSYNC.RECONVERGENT B0 ;  /* 0x0000000000007941 */ /* 0x000fea0003800200 */
.L_x_119:
[----:B------:R-:W-:Y:S06]  /*8600*/  BAR.SYNC.DEFER_BLOCKING 0x1, 0x80 ;  /* 0x0042000000007b1d */ /* 0x000fec0000010000 */
[----:B------:R-:W2:Y:S01]  /*8610*/  @P6 SYNCS.PHASECHK.TRANS64.TRYWAIT P0, [R199+URZ+0x100], R206 ;  /* 0x000100cec70065a7 */ /* 0x000ea200080011ff */
[----:B------:R-:W-:Y:S01]  /*8620*/  BSSY B1, `(.L_x_121) ;  /* 0x0000023000017945 */ /* 0x000fe20003800000 */
[----:B--2---:R-:W-:Y:S03]  /*8630*/  @P6 SEL R195, RZ, 0x1, !P0 ;  /* 0x00000001ffc36807 */ /* 0x004fe60004000000 */
[----:B------:R-:W-:Y:S05]  /*8640*/  @!P6 BRA `(.L_x_122) ;  /* 0x000000000080e947 */ /* 0x000fea0003800000 */
[----:B------:R-:W-:Y:S01]  /*8650*/  ISETP.NE.AND P1, PT, R196, RZ, PT ;  /* 0x000000ffc400720c */ /* 0x000fe20003f25270 */
[----:B------:R-:W2:Y:S01]  /*8660*/  S2R R0, SR_CgaCtaId ;  /* 0x0000000000007919 */ /* 0x000ea20000008800 */
[----:B------:R-:W-:Y:S01]  /*8670*/  ISETP.NE.AND P0, PT, R195, RZ, PT ;  /* 0x000000ffc300720c */ /* 0x000fe20003f05270 */
[----:B------:R-:W-:Y:S10]  /*8680*/  BSSY B0, `(.L_x_123) ;  /* 0x0000009000007945 */ /* 0x000ff40003800000 */
[----:B------:R-:W-:Y:S04]  /*8690*/  @P1 IMAD R3, R160, 0x2000, R181 ;  /* 0x00002000a0031824 */ /* 0x000fe800078e02b5 */
[C---:B------:R-:W-:Y:S01]  /*86a0*/  @P1 IMAD.IADD R198, R3.reuse, 0x1, R198 ;  /* 0x0000000103c61824 */ /* 0x040fe200078e02c6 */
[----:B------:R-:W-:Y:S03]  /*86b0*/  @P1 IADD3 R204, PT, PT, R3, R204, RZ ;  /* 0x000000cc03cc1210 */ /* 0x000fe60007ffe0ff */
[----:B------:R-:W-:Y:S01]  /*86c0*/  @P1 IMAD.IADD R197, R197, 0x1, R198 ;  /* 0x00000001c5c51824 */ /* 0x000fe200078e02c6 */
[----:B------:R-:W-:Y:S06]  /*86d0*/  @P0 BRA `(.L_x_124) ;  /* 0x00000000000c0947 */ /* 0x000fec0003800000 */
[----:B------:R-:W-:Y:S04]  /*86e0*/  SHF.L.U32 R2, R135, 0x1f, RZ ;  /* 0x0000001f87027819 */ /* 0x000fe800000006ff */
[----:B------:R-:W3:Y:S02]  /*86f0*/  SYNCS.PHASECHK.TRANS64.TRYWAIT P0, [R199+URZ+0x100], R2 ;  /* 0x00010002c70075a7 */ /* 0x000ee400080011ff */
[----:B---3--:R-:W-:Y:S05]  /*8700*/  @!P0 BRA `(.L_x_125) ;  /* 0x0000002000d08947 */ /* 0x008fea0003800000 */
.L_x_124:
[----:B------:R-:W-:Y:S05]  /*8710*/  BSYNC B0 ;  /* 0x0000000000007941 */ /* 0x000fea0003800000 */
.L_x_123:
[----:B------:R-:W-:Y:S01]  /*8720*/  ISETP.NE.AND P0, PT, R196, RZ, PT ;  /* 0x000000ffc400720c */ /* 0x000fe20003f05270 */
[----:B---3--:R-:W-:Y:S02]  /*8730*/  VIADD R199, R199, 0x110 ;  /* 0x00000110c7c77836 */ /* 0x008fe40000000000 */
[----:B------:R-:W-:Y:S03]  /*8740*/  VIADD R160, R160, 0x1 ;  /* 0x00000001a0a07836 */ /* 0x000fe60000000000 */
[----:B--2---:R-:W-:Y:S07]  /*8750*/  PRMT R0, R0, 0x654, R199 ;  /* 0x0000065400007816 */ /* 0x004fee00000000c7 */
        /* <DEDUP_REMOVED lines=11> */
[----:B------:R-:W-:Y:S01]  /*8810*/  SEL R160, R160, RZ, P0 ;  /* 0x000000ffa0a07207 */ /* 0x000fe20000000000 */
[----:B-----5:R5:W-:Y:S02]  /*8820*/  SYNCS.ARRIVE.TRANS64.RED.A1T0 RZ, [R0+URZ], RZ ;  /* 0x000000ff00ff79a7 */ /* 0x020be400081004ff */
[----:B-----5:R-:W-:Y:S04]  /*8830*/  SEL R0, RZ, 0x1, P0 ;  /* 0x00000001ff007807 */ /* 0x020fe80000000000 */
[----:B--234-:R-:W-:Y:S02]  /*8840*/  LOP3.LUT R135, R135, R0, RZ, 0x3c, !PT ;  /* 0x0000000087877212 */ /* 0x01cfe400078e3cff */
.L_x_122:
[----:B------:R-:W-:Y:S05]  /*8850*/  BSYNC B1 ;  /* 0x0000000000017941 */ /* 0x000fea0003800000 */
.L_x_121:
[----:B------:R-:W-:Y:S05]  /*8860*/  VIADD R3, R71, 0x40 ;  /* 0x0000004047037836 */ /* 0x000fea0000000000 */
[----:B------:R-:W-:Y:S04]  /*8870*/  SHF.R.U32.HI R3, RZ, 0x15, R3 ;  /* 0x00000015ff037819 */ /* 0x000fe80000011603 */
[----:B------:R-:W-:Y:S11]  /*8880*/  LOP3.LUT P0, RZ, R3, 0x3, R168, 0x48, !PT ;  /* 0x0000000303ff7812 */ /* 0x000ff600078048a8 */
[----:B------:R-:W-:Y:S02]  /*8890*/  @!UPT UIADD3 URZ, UPT, UPT, URZ, URZ, URZ ;  /* 0x000000fffffff290 */ /* 0x000fe4000fffe0ff */
[----:B------:R-:W-:Y:S05]  /*88a0*/  @!P0 BRA `(.L_x_126) ;  /* 0x0000000000408947 */ /* 0x000fea0003800000 */
[----:B------:R-:W2:Y:S01]  /*88b0*/  LDCU.64 UR8, c[0x4][0x70] ;  /* 0x01000e00ff0877ac */ /* 0x000ea20008000a00 */
[----:B------:R-:W-:Y:S01]  /*88c0*/  MOV R3, 0x0 ;  /* 0x0000000000037802 */ /* 0x000fe20000000f00 */
[----:B------:R-:W-:Y:S02]  /*88d0*/  HFMA2 R12, -RZ, RZ, 0, 5.9604644775390625e-08 ;  /* 0x00000001ff0c7431 */ /* 0x000fe400000001ff */
[----:B------:R-:W-:Y:S02]  /*88e0*/  IMAD.MOV.U32 R8, RZ, RZ, 0x192 ;  /* 0x00000192ff087424 */ /* 0x000fe400078e00ff */
[----:B------:R-:W-:Y:S01]  /*88f0*/  IMAD.MOV.U32 R13, RZ, RZ, RZ ;  /* 0x000000ffff0d7224 */ /* 0x000fe200078e00ff */
[----:B------:R-:W3:Y:S01]  /*8900*/  LDCU.64 UR6, c[0x4][0x78] ;  /* 0x01000f00ff0677ac */ /* 0x000ee20008000a00 */
[----:B------:R-:W4:Y:S01]  /*8910*/  LDC.64 R2, c[0x4][R3] ;  /* 0x0100000003027b82 */ /* 0x000f220000000a00 */
[----:B------:R-:W5:Y:S01]  /*8920*/  LDCU.64 UR4, c[0x4][0x10] ;  /* 0x01000200ff0477ac */ /* 0x000f620008000a00 */
[----:B--2---:R-:W-:Y:S01]  /*8930*/  MOV R5, UR9 ;  /* 0x0000000900057c02 */ /* 0x004fe20008000f00 */
[----:B------:R-:W-:Y:S01]  /*8940*/  IMAD.U32 R4, RZ, RZ, UR8 ;  /* 0x00000008ff047e24 */ /* 0x000fe2000f8e00ff */
[----:B---3--:R-:W-:Y:S01]  /*8950*/  MOV R7, UR7 ;  /* 0x0000000700077c02 */ /* 0x008fe20008000f00 */
[----:B------:R-:W-:Y:S01]  /*8960*/  IMAD.U32 R6, RZ, RZ, UR6 ;  /* 0x00000006ff067e24 */ /* 0x000fe2000f8e00ff */
[----:B-----5:R-:W-:Y:S01]  /*8970*/  MOV R11, UR5 ;  /* 0x00000005000b7c02 */ /* 0x020fe20008000f00 */
[----:B------:R-:W-:Y:S02]  /*8980*/  IMAD.U32 R10, RZ, RZ, UR4 ;  /* 0x00000004ff0a7e24 */ /* 0x000fe4000f8e00ff */
[----:B------:R-:W-:Y:S07]  /*8990*/  LEPC R20, `(.L_x_126) ;  /* 0x000000001014794e */ /* 0x000fee0000000000 */
[----:B-1--4-:R-:W-:Y:S05]  /*89a0*/  CALL.ABS.NOINC R2 ;  /* 0x0000000002007343 */ /* 0x012fea0003c00000 */
.L_x_126:
[----:B------:R-:W-:Y:S01]  /*89b0*/  ISETP.NE.AND P0, PT, R166, RZ, PT ;  /* 0x000000ffa600720c */ /* 0x000fe20003f05270 */
[----:B------:R-:W-:Y:S05]  /*89c0*/  WARPSYNC.ALL ;  /* 0x0000000000007948 */ /* 0x000fea0003800000 */
[----:B------:R-:W-:Y:S01]  /*89d0*/  R2UR UR4, R71 ;  /* 0x00000000470472ca */ /* 0x000fe200000e0000 */
[----:B------:R-:W-:Y:S01]  /*89e0*/  BSSY.RECONVERGENT B0, `(.L_x_127) ;  /* 0x000011f000007945 */ /* 0x000fe20003800200 */
[----:B------:R-:W-:Y:S02]  /*89f0*/  F2FP.F16.E4M3.UNPACK_B R11, R137 ;  /* 0x00000089ff0b723e */ /* 0x000fe400020006ff */
[----:B------:R-:W-:Y:S02]  /*8a00*/  F2FP.F16.E4M3.UNPACK_B R10, R138 ;  /* 0x0000008aff0a723e */ /* 0x000fe400020006ff */
[----:B------:R-:W-:Y:S01]  /*8a10*/  F2FP.F16.E4M3.UNPACK_B R9, R139 ;  /* 0x0000008bff09723e */ /* 0x000fe200020006ff */
[--C-:B------:R-:W-:Y:S01]  /*8a20*/  HADD2.F32 R74, -RZ, R11.reuse.H0_H0 ;  /* 0x2000000bff4a7230 */ /* 0x100fe20000004100 */
[----:B------:R-:W-:Y:S01]  /*8a30*/  F2FP.F16.E4M3.UNPACK_B R8, R140 ;  /* 0x0000008cff08723e */ /* 0x000fe200020006ff */
[----:B------:R-:W-:Y:S01]  /*8a40*/  HADD2.F32 R76, -RZ, R11.H1_H1 ;  /* 0x3000000bff4c7230 */ /* 0x000fe20000004100 */
[----:B------:R-:W-:Y:S01]  /*8a50*/  F2FP.F16.E4M3.UNPACK_B R7, R141 ;  /* 0x0000008dff07723e */ /* 0x000fe200020006ff */
[--C-:B------:R-:W-:Y:S01]  /*8a60*/  HADD2.F32 R77, -RZ, R10.reuse.H0_H0 ;  /* 0x2000000aff4d7230 */ /* 0x100fe20000004100 */
[----:B------:R-:W-:Y:S01]  /*8a70*/  F2FP.F16.E4M3.UNPACK_B R6, R142 ;  /* 0x0000008eff06723e */ /* 0x000fe200020006ff */
[----:B------:R-:W-:Y:S01]  /*8a80*/  HADD2.F32 R80, -RZ, R10.H1_H1 ;  /* 0x3000000aff507230 */ /* 0x000fe20000004100 */
[----:B------:R-:W-:Y:S01]  /*8a90*/  F2FP.F16.E4M3.UNPACK_B R5, R143 ;  /* 0x0000008fff05723e */ /* 0x000fe200020006ff */
[--C-:B------:R-:W-:Y:S01]  /*8aa0*/  HADD2.F32 R81, -RZ, R9.reuse.H0_H0 ;  /* 0x20000009ff517230 */ /* 0x100fe20000004100 */
[----:B-1----:R-:W-:Y:S01]  /*8ab0*/  F2FP.F16.E4M3.UNPACK_B R4, R144 ;  /* 0x00000090ff04723e */ /* 0x002fe200020006ff */
[----:B------:R-:W-:Y:S01]  /*8ac0*/  HADD2.F32 R83, -RZ, R9.H1_H1 ;  /* 0x30000009ff537230 */ /* 0x000fe20000004100 */
[-C--:B------:R-:W-:Y:S01]  /*8ad0*/  F2FP.F16.E4M3.UNPACK_B R2, R136.reuse ;  /* 0x00000088ff02723e */ /* 0x080fe200020006ff */
[--C-:B------:R-:W-:Y:S01]  /*8ae0*/  HADD2.F32 R86, -RZ, R8.reuse.H0_H0 ;  /* 0x20000008ff567230 */ /* 0x100fe20000004100 */
[----:B------:R-:W-:Y:S01]  /*8af0*/  F2FP.F16.E4M3.UNPACK_B R136, R136.H1 ;  /* 0x00000088ff88723e */ /* 0x000fe200030006ff */
[----:B------:R-:W-:Y:S01]  /*8b00*/  HADD2.F32 R87, -RZ, R8.H1_H1 ;  /* 0x30000008ff577230 */ /* 0x000fe20000004100 */
[----:B------:R-:W-:Y:S01]  /*8b10*/  F2FP.F16.E4M3.UNPACK_B R137, R137.H1 ;  /* 0x00000089ff89723e */ /* 0x000fe200030006ff */
[--C-:B------:R-:W-:Y:S01]  /*8b20*/  HADD2.F32 R90, -RZ, R7.reuse.H0_H0 ;  /* 0x20000007ff5a7230 */ /* 0x100fe20000004100 */
[----:B------:R-:W-:Y:S01]  /*8b30*/  F2FP.F16.E4M3.UNPACK_B R138, R138.H1 ;  /* 0x0000008aff8a723e */ /* 0x000fe200030006ff */
[----:B------:R-:W-:Y:S01]  /*8b40*/  HADD2.F32 R91, -RZ, R7.H1_H1 ;  /* 0x30000007ff5b7230 */ /* 0x000fe20000004100 */
[----:B------:R-:W-:Y:S01]  /*8b50*/  F2FP.F16.E4M3.UNPACK_B R139, R139.H1 ;  /* 0x0000008bff8b723e */ /* 0x000fe200030006ff */
[--C-:B------:R-:W-:Y:S01]  /*8b60*/  HADD2.F32 R94, -RZ, R6.reuse.H0_H0 ;  /* 0x20000006ff5e7230 */ /* 0x100fe20000004100 */
[----:B------:R-:W-:Y:S01]  /*8b70*/  IADD3 R187, PT, PT, R187, 0x150, RZ ;  /* 0x00000150bbbb7810 */ /* 0x000fe20007ffe0ff */
[----:B------:R-:W-:Y:S01]  /*8b80*/  HADD2.F32 R95, -RZ, R6.H1_H1 ;  /* 0x30000006ff5f7230 */ /* 0x000fe20000004100 */
[----:B------:R-:W-:Y:S01]  /*8b90*/  F2FP.F16.E4M3.UNPACK_B R107, R145 ;  /* 0x00000091ff6b723e */ /* 0x000fe200020006ff */
[--C-:B------:R-:W-:Y:S01]  /*8ba0*/  HADD2.F32 R98, -RZ, R5.reuse.H0_H0 ;  /* 0x20000005ff627230 */ /* 0x100fe20000004100 */
[----:B------:R-:W-:Y:S01]  /*8bb0*/  LOP3.LUT R187, R187, 0xfefffff8, RZ, 0xc0, !PT ;  /* 0xfefffff8bbbb7812 */ /* 0x000fe200078ec0ff */
[----:B------:R-:W-:Y:S01]  /*8bc0*/  HADD2.F32 R99, -RZ, R5.H1_H1 ;  /* 0x30000005ff637230 */ /* 0x000fe20000004100 */
[----:B------:R-:W-:Y:S01]  /*8bd0*/  F2FP.F16.E4M3.UNPACK_B R111, R146 ;  /* 0x00000092ff6f723e */ /* 0x000fe200020006ff */
[--C-:B------:R-:W-:Y:S01]  /*8be0*/  HADD2.F32 R102, -RZ, R4.reuse.H0_H0 ;  /* 0x20000004ff667230 */ /* 0x100fe20000004100 */
[----:B------:R-:W-:Y:S01]  /*8bf0*/  F2FP.F16.E4M3.UNPACK_B R115, R147 ;  /* 0x00000093ff73723e */ /* 0x000fe200020006ff */
[----:B------:R-:W-:Y:S01]  /*8c00*/  HADD2.F32 R103, -RZ, R4.H1_H1 ;  /* 0x30000004ff677230 */ /* 0x000fe20000004100 */
[----:B------:R-:W-:Y:S01]  /*8c10*/  F2FP.F16.E4M3.UNPACK_B R119, R148 ;  /* 0x00000094ff77723e */ /* 0x000fe200020006ff */
[----:B------:R-:W1:Y:S01]  /*8c20*/  LDTM.x64 R4, tmem[UR4+0x40] ;  /* 0x00004004000479ee */ /* 0x000e620008340000 */
[--C-:B------:R-:W-:Y:S01]  /*8c30*/  HADD2.F32 R0, -RZ, R2.reuse.H0_H0 ;  /* 0x20000002ff007230 */ /* 0x100fe20000004100 */
[----:B------:R-:W-:Y:S01]  /*8c40*/  NOP ;  /* 0x0000000000007918 */ /* 0x000fe20000000000 */
[----:B-1----:R1:W-:Y:S01]  /*8c50*/  SYNCS.ARRIVE.TRANS64.RED.A1T0 RZ, [R187+URZ], RZ ;  /* 0x000000ffbbff79a7 */ /* 0x0023e200081004ff */
[----:B------:R-:W-:Y:S01]  /*8c60*/  HADD2.F32 R2, -RZ, R2.H1_H1 ;  /* 0x30000002ff027230 */ /* 0x000fe20000004100 */
[----:B------:R-:W-:Y:S01]  /*8c70*/  F2FP.F16.E4M3.UNPACK_B R123, R149 ;  /* 0x00000095ff7b723e */ /* 0x000fe200020006ff */
[----:B------:R-:W-:Y:S01]  /*8c80*/  HADD2.F32 R78, -RZ, R137.H1_H1 ;  /* 0x30000089ff4e7230 */ /* 0x000fe20000004100 */
[----:B------:R-:W-:Y:S01]  /*8c90*/  F2FP.F16.E4M3.UNPACK_B R127, R150 ;  /* 0x00000096ff7f723e */ /* 0x000fe200020006ff */
[--C-:B------:R-:W-:Y:S01]  /*8ca0*/  HADD2.F32 R106, -RZ, R107.reuse.H0_H0 ;  /* 0x2000006bff6a7230 */ /* 0x100fe20000004100 */
[----:B------:R-:W-:Y:S01]  /*8cb0*/  F2FP.F16.E4M3.UNPACK_B R130, R151 ;  /* 0x00000097ff82723e */ /* 0x000fe200020006ff */
[----:B------:R-:W-:Y:S01]  /*8cc0*/  HADD2.F32 R107, -RZ, R107.H1_H1 ;  /* 0x3000006bff6b7230 */ /* 0x000fe20000004100 */
[----:B------:R-:W-:Y:S01]  /*8cd0*/  F2FP.F16.E4M3.UNPACK_B R140, R140.H1 ;  /* 0x0000008cff8c723e */ /* 0x000fe200030006ff */
        /* <DEDUP_REMOVED lines=12> */
[C---:B------:R-:W-:Y:S01]  /*8da0*/  FMUL R4, R70.reuse, R4 ;  /* 0x0000000446047220 */ /* 0x040fe20000400000 */
[C---:B------:R-:W-:Y:S01]  /*8db0*/  FMUL R5, R70.reuse, R5 ;  /* 0x0000000546057220 */ /* 0x040fe20000400000 */
[--C-:B------:R-:W-:Y:S02]  /*8dc0*/  HADD2.F32 R3, -RZ, R136.reuse.H0_H0 ;  /* 0x20000088ff037230 */ /* 0x100fe40000004100 */
        /* <DEDUP_REMOVED lines=9> */
[----:B------:R-:W-:Y:S02]  /*8e60*/  HADD2.F32 R122, -RZ, R123.H0_H0 ;  /* 0x2000007bff7a7230 */ /* 0x000fe40000004100 */
[C---:B------:R-:W-:Y:S01]  /*8e70*/  FMUL R6, R70.reuse, R6 ;  /* 0x0000000646067220 */ /* 0x040fe20000400000 */
[----:B------:R-:W-:Y:S02]  /*8e80*/  HADD2.F32 R72, -RZ, R136.H1_H1 ;  /* 0x30000088ff487230 */ /* 0x000fe40000004100 */
[C---:B------:R-:W-:Y:S01]  /*8e90*/  FMUL R7, R70.reuse, R7 ;  /* 0x0000000746077220 */ /* 0x040fe20000400000 */
[----:B------:R-:W-:Y:S02]  /*8ea0*/  HADD2.F32 R75, -RZ, R137.H0_H0 ;  /* 0x20000089ff4b7230 */ /* 0x000fe40000004100 */
[C---:B------:R-:W-:Y:S01]  /*8eb0*/  FFMA R6, R73.reuse, R3, R6 ;  /* 0x0000000349067223 */ /* 0x040fe20000000006 */
[----:B------:R-:W-:Y:S02]  /*8ec0*/  HADD2.F32 R123, -RZ, R123.H1_H1 ;  /* 0x3000007bff7b7230 */ /* 0x000fe40000004100 */
[C---:B------:R-:W-:Y:S01]  /*8ed0*/  FFMA R7, R73.reuse, R72, R7 ;  /* 0x0000004849077223 */ /* 0x040fe20000000007 */
[C---:B------:R-:W-:Y:S01]  /*8ee0*/  FFMA R8, R73.reuse, R74, R8 ;  /* 0x0000004a49087223 */ /* 0x040fe20000000008 */
[----:B------:R-:W-:Y:S01]  /*8ef0*/  FFMA R9, R73, R76, R9 ;  /* 0x0000004c49097223 */ /* 0x000fe20000000009 */
[--C-:B------:R-:W-:Y:S02]  /*8f00*/  HADD2.F32 R126, -RZ, R127.reuse.H0_H0 ;  /* 0x2000007fff7e7230 */ /* 0x100fe40000004100 */
[C---:B------:R-:W-:Y:S01]  /*8f10*/  FMUL R10, R70.reuse, R10 ;  /* 0x0000000a460a7220 */ /* 0x040fe20000400000 */
[----:B------:R-:W-:Y:S01]  /*8f20*/  F2FP.SATFINITE.E4M3.F32.PACK_AB_MERGE_C R76, R7, R6, RZ ;  /* 0x00000006074c723e */ /* 0x000fe200048070ff */
[C---:B------:R-:W-:Y:S01]  /*8f30*/  FMUL R7, R70.reuse, R20 ;  /* 0x0000001446077220 */ /* 0x040fe20000400000 */
[----:B------:R-:W-:Y:S02]  /*8f40*/  HADD2.F32 R127, -RZ, R127.H1_H1 ;  /* 0x3000007fff7f7230 */ /* 0x000fe40000004100 */
[C---:B------:R-:W-:Y:S01]  /*8f50*/  FFMA R10, R73.reuse, R75, R10 ;  /* 0x0000004b490a7223 */ /* 0x040fe2000000000a */
[----:B------:R-:W-:Y:S02]  /*8f60*/  HADD2.F32 R72, -RZ, R130.H0_H0 ;  /* 0x20000082ff487230 */ /* 0x000fe40000004100 */
        /* <DEDUP_REMOVED lines=8> */
[----:B------:R-:W-:Y:S01]  /*8ff0*/  HADD2.F32 R75, -RZ, R130.H1_H1 ;  /* 0x30000082ff4b7230 */ /* 0x000fe20000004100 */
[----:B------:R-:W-:Y:S01]  /*9000*/  F2FP.SATFINITE.E4M3.F32.PACK_AB_MERGE_C R78, R11, R10, RZ ;  /* 0x0000000a0b4e723e */ /* 0x000fe200048070ff */
[C---:B------:R-:W-:Y:S01]  /*9010*/  FMUL R10, R70.reuse, R21 ;  /* 0x00000015460a7220 */ /* 0x040fe20000400000 */
[C---:B------:R-:W-:Y:S01]  /*9020*/  FMUL R21, R70.reuse, R28 ;  /* 0x0000001c46157220 */ /* 0x040fe20000400000 */
        /* <DEDUP_REMOVED lines=9> */
[----:B------:R-:W-:Y:S01]  /*90c0*/  F2FP.SATFINITE.E4M3.F32.PACK_AB_MERGE_C R14, R15, R14, RZ ;  /* 0x0000000e0f0e723e */ /* 0x000fe200048070ff */
        /* <DEDUP_REMOVED lines=8> */
[C---:B------:R-:W-:Y:S01]  /*9150*/  FFMA R11, R73.reuse, R88, R11 ;  /* 0x00000058490b7223 */ /* 0x040fe2000000000b */
[----:B------:R-:W-:Y:S01]  /*9160*/  FMUL R22, R70, R29 ;  /* 0x0000001d46167220 */ /* 0x000fe20000400000 */
        /* <DEDUP_REMOVED lines=13> */
[----:B------:R-:W-:Y:S01]  /*9240*/  FMUL R20, R70, R27 ;  /* 0x0000001b46147220 */ /* 0x000fe20000400000 */
[--C-:B------:R-:W-:Y:S01]  /*9250*/  HADD2.F32 R96, -RZ, R142.reuse.H0_H0 ;  /* 0x2000008eff607230 */ /* 0x100fe20000004100 */
[----:B------:R-:W-:Y:S01]  /*9260*/  F2FP.SATFINITE.E4M3.F32.PACK_AB_MERGE_C R16, R10, R7, R16 ;  /* 0x000000070a10723e */ /* 0x000fe20004807010 */
[----:B------:R-:W-:Y:S02]  /*9270*/  HADD2.F32 R97, -RZ, R142.H1_H1 ;  /* 0x3000008eff617230 */ /* 0x000fe40000004100 */
[C---:B------:R-:W-:Y:S01]  /*9280*/  FFMA R20, R73.reuse, R93, R20 ;  /* 0x0000005d49147223 */ /* 0x040fe20000000014 */
[C---:B------:R-:W-:Y:S01]  /*9290*/  FFMA R21, R73.reuse, R94, R21 ;  /* 0x0000005e49157223 */ /* 0x040fe20000000015 */
[C---:B------:R-:W-:Y:S01]  /*92a0*/  FFMA R22, R73.reuse, R95, R22 ;  /* 0x0000005f49167223 */ /* 0x040fe20000000016 */
[C---:B------:R-:W-:Y:S01]  /*92b0*/  FMUL R23, R70.reuse, R30 ;  /* 0x0000001e46177220 */ /* 0x040fe20000400000 */
[----:B------:R-:W-:Y:S01]  /*92c0*/  FMUL R30, R70, R37 ;  /* 0x00000025461e7220 */ /* 0x000fe20000400000 */
[----:B------:R-:W-:Y:S01]  /*92d0*/  F2FP.SATFINITE.E4M3.F32.PACK_AB_MERGE_C R19, R20, R19, RZ ;  /* 0x000000131413723e */ /* 0x000fe200048070ff */
[C---:B------:R-:W-:Y:S01]  /*92e0*/  FMUL R37, R70.reuse, R44 ;  /* 0x0000002c46257220 */ /* 0x040fe20000400000 */
[C---:B------:R-:W-:Y:S01]  /*92f0*/  FFMA R23, R73.reuse, R96, R23 ;  /* 0x0000006049177223 */ /* 0x040fe20000000017 */
        /* <DEDUP_REMOVED lines=20> */
[----:B------:R-:W-:Y:S01]  /*9440*/  F2FP.F16.E4M3.UNPACK_B R147, R147.H1 ;  /* 0x00000093ff93723e */ /* 0x000fe200030006ff */
[----:B------:R-:W-:Y:S01]  /*9450*/  FMUL R38, R70, R45 ;  /* 0x0000002d46267220 */ /* 0x000fe20000400000 */
[----:B------:R-:W-:Y:S01]  /*9460*/  F2FP.SATFINITE.E4M3.F32.PACK_AB_MERGE_C R19, R28, R27, RZ ;  /* 0x0000001b1c13723e */ /* 0x000fe200048070ff */
[----:B------:R-:W-:Y:S01]  /*9470*/  FFMA R31, R73, R104, R31 ;  /* 0x00000068491f7223 */ /* 0x000fe2000000001f */
[C---:B------:R-:W-:Y:S01]  /*9480*/  FMUL R45, R70.reuse, R52 ;  /* 0x00000034462d7220 */ /* 0x040fe20000400000 */
[C---:B------:R-:W-:Y:S01]  /*9490*/  FMUL R52, R70.reuse, R59 ;  /* 0x0000003b46347220 */ /* 0x040fe20000400000 */
[----:B------:R-:W-:Y:S01]  /*94a0*/  F2FP.F16.E4M3.UNPACK_B R148, R148.H1 ;  /* 0x00000094ff94723e */ /* 0x000fe200030006ff */
[C---:B------:R-:W-:Y:S01]  /*94b0*/  FMUL R59, R70.reuse, R66 ;  /* 0x00000042463b7220 */ /* 0x040fe20000400000 */
[----:B------:R-:W-:Y:S01]  /*94c0*/  F2FP.SATFINITE.E4M3.F32.PACK_AB_MERGE_C R66, R13, R12, R14 ;  /* 0x0000000c0d42723e */ /* 0x000fe2000480700e */
        /* <DEDUP_REMOVED lines=11> */
[C---:B------:R-:W-:Y:S01]  /*9580*/  FFMA R35, R73.reuse, R108, R35 ;  /* 0x0000006c49237223 */ /* 0x040fe20000000023 */
[C---:B------:R-:W-:Y:S01]  /*9590*/  FMUL R36, R70.reuse, R43 ;  /* 0x0000002b46247220 */ /* 0x040fe20000400000 */
[--C-:B------:R-:W-:Y:S02]  /*95a0*/  HADD2.F32 R112, -RZ, R146.reuse.H0_H0 ;  /* 0x20000092ff707230 */ /* 0x100fe40000004100 */
[C---:B------:R-:W-:Y:S01]  /*95b0*/  FMUL R39, R70.reuse, R46 ;  /* 0x0000002e46277220 */ /* 0x040fe20000400000 */
        /* <DEDUP_REMOVED lines=13> */
[C---:B------:R-:W-:Y:S01]  /*9690*/  FMUL R46, R70.reuse, R53 ;  /* 0x00000035462e7220 */ /* 0x040fe20000400000 */
[--C-:B------:R-:W-:Y:S02]  /*96a0*/  HADD2.F32 R120, -RZ, R148.reuse.H0_H0 ;  /* 0x20000094ff787230 */ /* 0x100fe40000004100 */
[C---:B------:R-:W-:Y:S01]  /*96b0*/  FMUL R50, R70.reuse, R57 ;  /* 0x0000003946327220 */ /* 0x040fe20000400000 */
[C---:B------:R-:W-:Y:S01]  /*96c0*/  FMUL R51, R70.reuse, R58 ;  /* 0x0000003a46337220 */ /* 0x040fe20000400000 */
[C---:B------:R-:W-:Y:S01]  /*96d0*/  FMUL R53, R70.reuse, R60 ;  /* 0x0000003c46357220 */ /* 0x040fe20000400000 */
[C---:B------:R-:W-:Y:S01]  /*96e0*/  FFMA R43, R73.reuse, R116, R43 ;  /* 0x00000074492b7223 */ /* 0x040fe2000000002b */
[----:B------:R-:W-:Y:S02]  /*96f0*/  HADD2.F32 R121, -RZ, R148.H1_H1 ;  /* 0x30000094ff797230 */ /* 0x000fe40000004100 */
[C---:B------:R-:W-:Y:S01]  /*9700*/  FMUL R47, R70.reuse, R54 ;  /* 0x00000036462f7220 */ /* 0x040fe20000400000 */
[C---:B------:R-:W-:Y:S01]  /*9710*/  FMUL R57, R70.reuse, R64 ;  /* 0x0000004046397220 */ /* 0x040fe20000400000 */
[C---:B------:R-:W-:Y:S01]  /*9720*/  FMUL R58, R70.reuse, R65 ;  /* 0x00000041463a7220 */ /* 0x040fe20000400000 */
[C---:B------:R-:W-:Y:S01]  /*9730*/  FMUL R60, R70.reuse, R67 ;  /* 0x00000043463c7220 */ /* 0x040fe20000400000 */
[----:B------:R-:W-:Y:S01]  /*9740*/  FFMA R44, R73, R117, R44 ;  /* 0x00000075492c7223 */ /* 0x000fe2000000002c */
[C---:B------:R-:W-:Y:S01]  /*9750*/  FMUL R48, R70.reuse, R55 ;  /* 0x0000003746307220 */ /* 0x040fe20000400000 */
[----:B------:R-:W-:Y:S01]  /*9760*/  F2FP.SATFINITE.E4M3.F32.PACK_AB_MERGE_C R64, R5, R4, R76 ;  /* 0x000000040540723e */ /* 0x000fe2000480704c */
[----:B------:R-:W-:Y:S01]  /*9770*/  FFMA R45, R73, R118, R45 ;  /* 0x00000076492d7223 */ /* 0x000fe2000000002d */
[----:B------:R-:W-:Y:S01]  /*9780*/  F2FP.SATFINITE.E4M3.F32.PACK_AB_MERGE_C R65, R9, R8, R78 ;  /* 0x000000080941723e */ /* 0x000fe2000480704e */
[----:B------:R-:W-:Y:S01]  /*9790*/  FMUL R49, R70, R56 ;  /* 0x0000003846317220 */ /* 0x000fe20000400000 */
[----:B------:R-:W-:Y:S01]  /*97a0*/  F2FP.SATFINITE.E4M3.F32.PACK_AB_MERGE_C R67, R2, R0, R3 ;  /* 0x000000000243723e */ /* 0x000fe20004807003 */
[C---:B------:R-:W-:Y:S01]  /*97b0*/  FFMA R46, R73.reuse, R119, R46 ;  /* 0x00000077492e7223 */ /* 0x040fe2000000002e */
[----:B------:R-:W-:Y:S01]  /*97c0*/  F2FP.F16.E4M3.UNPACK_B R150, R150.H1 ;  /* 0x00000096ff96723e */ /* 0x000fe200030006ff */
[--C-:B------:R-:W-:Y:S02]  /*97d0*/  HADD2.F32 R124, -RZ, R149.reuse.H0_H0 ;  /* 0x20000095ff7c7230 */ /* 0x100fe40000004100 */
[C---:B------:R-:W-:Y:S01]  /*97e0*/  FFMA R47, R73.reuse, R120, R47 ;  /* 0x00000078492f7223 */ /* 0x040fe2000000002f */
[----:B------:R1:W-:Y:S01]  /*97f0*/  STS.128 [R163+UR50+0x6200], R64 ;  /* 0x00620040a3007988 */ /* 0x0003e20008000c32 */
[----:B------:R-:W-:Y:S02]  /*9800*/  HADD2.F32 R125, -RZ, R149.H1_H1 ;  /* 0x30000095ff7d7230 */ /* 0x000fe40000004100 */
[C---:B------:R-:W-:Y:S01]  /*9810*/  FFMA R48, R73.reuse, R121, R48 ;  /* 0x0000007949307223 */ /* 0x040fe20000000030 */
[C---:B------:R-:W-:Y:S01]  /*9820*/  FFMA R49, R73.reuse, R122, R49 ;  /* 0x0000007a49317223 */ /* 0x040fe20000000031 */
[----:B------:R-:W-:Y:S01]  /*9830*/  F2FP.F16.E4M3.UNPACK_B R151, R151.H1 ;  /* 0x00000097ff97723e */ /* 0x000fe200030006ff */
[C---:B------:R-:W-:Y:S01]  /*9840*/  FFMA R50, R73.reuse, R123, R50 ;  /* 0x0000007b49327223 */ /* 0x040fe20000000032 */
[----:B------:R-:W-:Y:S01]  /*9850*/  FMUL R54, R70, R61 ;  /* 0x0000003d46367220 */ /* 0x000fe20000400000 */
[--C-:B------:R-:W-:Y:S01]  /*9860*/  HADD2.F32 R128, -RZ, R150.reuse.H0_H0 ;  /* 0x20000096ff807230 */ /* 0x100fe20000004100 */
[----:B------:R1:W-:Y:S01]  /*9870*/  STS.128 [R192+0x6010], R16 ;  /* 0x00601010c0007388 */ /* 0x0003e20000000c00 */
[----:B------:R-:W-:Y:S01]  /*9880*/  F2FP.SATFINITE.E4M3.F32.PACK_AB_MERGE_C R35, R36, R35, RZ ;  /* 0x000000232423723e */ /* 0x000fe200048070ff */
[C---:B------:R-:W-:Y:S01]  /*9890*/  FFMA R51, R73.reuse, R124, R51 ;  /* 0x0000007c49337223 */ /* 0x040fe20000000033 */
[----:B------:R-:W-:Y:S01]  /*98a0*/  F2FP.SATFINITE.E4M3.F32.PACK_AB_MERGE_C R39, R40, R39, RZ ;  /* 0x000000272827723e */ /* 0x000fe200048070ff */
[----:B------:R-:W-:Y:S02]  /*98b0*/  HADD2.F32 R129, -RZ, R150.H1_H1 ;  /* 0x30000096ff817230 */ /* 0x000fe40000004100 */
[C---:B------:R-:W-:Y:S01]  /*98c0*/  FMUL R55, R70.reuse, R62 ;  /* 0x0000003e46377220 */ /* 0x040fe20000400000 */
[C---:B------:R-:W-:Y:S01]  /*98d0*/  FFMA R52, R73.reuse, R125, R52 ;  /* 0x0000007d49347223 */ /* 0x040fe20000000034 */
[----:B------:R-:W-:Y:S01]  /*98e0*/  FMUL R56, R70, R63 ;  /* 0x0000003f46387220 */ /* 0x000fe20000400000 */
[C---:B------:R-:W-:Y:S01]  /*98f0*/  FFMA R53, R73.reuse, R126, R53 ;  /* 0x0000007e49357223 */ /* 0x040fe20000000035 */
[C---:B------:R-:W-:Y:S01]  /*9900*/  FFMA R54, R73.reuse, R127, R54 ;  /* 0x0000007f49367223 */ /* 0x040fe20000000036 */
[--C-:B------:R-:W-:Y:S02]  /*9910*/  HADD2.F32 R74, -RZ, R151.reuse.H0_H0 ;  /* 0x20000097ff4a7230 */ /* 0x100fe40000004100 */
[C---:B------:R-:W-:Y:S01]  /*9920*/  FFMA R55, R73.reuse, R128, R55 ;  /* 0x0000008049377223 */ /* 0x040fe20000000037 */
[----:B------:R-:W-:Y:S02]  /*9930*/  HADD2.F32 R131, -RZ, R151.H1_H1 ;  /* 0x30000097ff837230 */ /* 0x000fe40000004100 */
[C---:B------:R-:W-:Y:S01]  /*9940*/  FFMA R56, R73.reuse, R129, R56 ;  /* 0x0000008149387223 */ /* 0x040fe20000000038 */
[----:B------:R-:W-:Y:S01]  /*9950*/  F2FP.SATFINITE.E4M3.F32.PACK_AB_MERGE_C R43, R44, R43, RZ ;  /* 0x0000002b2c2b723e */ /* 0x000fe200048070ff */
[C---:B------:R-:W-:Y:S01]  /*9960*/  FFMA R57, R73.reuse, R72, R57 ;  /* 0x0000004849397223 */ /* 0x040fe20000000039 */
[C---:B------:R-:W-:Y:S01]  /*9970*/  FFMA R58, R73.reuse, R75, R58 ;  /* 0x0000004b493a7223 */ /* 0x040fe2000000003a */
[C---:B------:R-:W-:Y:S01]  /*9980*/  FFMA R59, R73.reuse, R74, R59 ;  /* 0x0000004a493b7223 */ /* 0x040fe2000000003b */
[----:B------:R-:W-:Y:S01]  /*9990*/  F2FP.SATFINITE.E4M3.F32.PACK_AB_MERGE_C R33, R34, R33, R35 ;  /* 0x000000212221723e */ /* 0x000fe20004807023 */
[----:B------:R-:W-:Y:S01]  /*99a0*/  FFMA R60, R73, R131, R60 ;  /* 0x00000083493c7223 */ /* 0x000fe2000000003c */
[----:B------:R-:W-:Y:S02]  /*99b0*/  F2FP.SATFINITE.E4M3.F32.PACK_AB_MERGE_C R32, R30, R29, R32 ;  /* 0x0000001d1e20723e */ /* 0x000fe40004807020 */
        /* <DEDUP_REMOVED lines=11> */
[----:B------:R-:W-:Y:S03]  /*9a70*/  IADD3 R68, PT, PT, R68, 0x1, RZ ;  /* 0x0000000144447810 */ /* 0x000fe60007ffe0ff */
        /* <DEDUP_REMOVED lines=13> */
[----:B------:R-:W-:Y:S01]  /*9b50*/  R2UR UR12, R183 ;  /* 0x00000000b70c72ca */ /* 0x000fe200000e0000 */
[----:B------:R-:W-:Y:S01]  /*9b60*/  UIADD3 UR8, UPT, UPT, UR50, 0x6200, URZ ;  /* 0x0000620032087890 */ /* 0x000fe2000fffe0ff */
[----:B------:R-:W-:Y:S01]  /*9b70*/  R2UR UR13, R184 ;  /* 0x00000000b80d72ca */ /* 0x000fe200000e0000 */
[----:B--2---:R-:W-:Y:S04]  /*9b80*/  UIADD3 UR4, UP0, UPT, UR6, 0x780, URZ ;  /* 0x0000078006047890 */ /* 0x004fe8000ff1e0ff */
[----:B------:R-:W-:Y:S09]  /*9b90*/  UIADD3.X UR5, UPT, UPT, URZ, UR7, URZ, UP0, !UPT ;  /* 0x00000007ff057290 */ /* 0x000ff200087fe4ff */
[----:B------:R2:W-:Y:S01]  /*9ba0*/  UTMASTG.5D.IM2COL [UR8], [UR4] ;  /* 0x00000008040073b5 */ /* 0x0005e20008060000 */
[----:B------:R0:W-:Y:S01]  /*9bb0*/  UTMACMDFLUSH ;  /* 0x00000000000079b7 */ /* 0x0001e20000000000 */
[----:B--2---:R-:W-:Y:S04]  /*9bc0*/  DEPBAR.LE SB0, 0x1 ;  /* 0x000080400000791a */ /* 0x004fe80000000000 */
.L_x_128:
[----:B------:R-:W-:Y:S05]  /*9bd0*/  BSYNC.RECONVERGENT B0 ;  /* 0x0000000000007941 */ /* 0x000fea0003800200 */
.L_x_127:
[----:B------:R-:W-:Y:S01]  /*9be0*/  R2UR UR5, R175 ;  /* 0x00000000af0572ca */ /* 0x000fe200000e0000 */
[----:B------:R-:W-:Y:S01]  /*9bf0*/  BAR.SYNC.DEFER_BLOCKING 0x1, 0x80 ;  /* 0x0042000000007b1d */ /* 0x000fe20000010000 */
[----:B------:R-:W-:Y:S01]  /*9c00*/  R2UR UR4, R176 ;  /* 0x00000000b00472ca */ /* 0x000fe200000e0000 */
[----:B------:R-:W-:Y:S01]  /*9c10*/  UISETP.NE.AND UP0, UPT, UR53, URZ, UPT ;  /* 0x000000ff3500728c */ /* 0x000fe2000bf05270 */
[C---:B------:R-:W-:Y:S02]  /*9c20*/  ISETP.NE.AND P0, PT, R68.reuse, 0x2, PT ;  /* 0x000000024400780c */ /* 0x040fe40003f05270 */
[----:B------:R-:W-:Y:S02]  /*9c30*/  LOP3.LUT R161, R161, 0x1, RZ, 0x3c, !PT ;  /* 0x00000001a1a17812 */ /* 0x000fe400078e3cff */
[----:B------:R-:W-:Y:S02]  /*9c40*/  SEL R3, RZ, 0x1, P0 ;  /* 0x00000001ff037807 */ /* 0x000fe40000000000 */
[----:B------:R-:W-:Y:S02]  /*9c50*/  SEL R68, R68, RZ, P0 ;  /* 0x000000ff44447207 */ /* 0x000fe40000000000 */
[----:B------:R-:W-:Y:S01]  /*9c60*/  LOP3.LUT R162, R162, R3, RZ, 0x3c, !PT ;  /* 0x00000003a2a27212 */ /* 0x000fe200078e3cff */
[----:B------:R-:W-:Y:S02]  /*9c70*/  UIADD3 UR24, UPT, UPT, UR36, UR5, URZ ;  /* 0x0000000524187290 */ /* 0x000fe4000fffe0ff */
[----:B------:R-:W-:Y:S01]  /*9c80*/  UIADD3 UR51, UPT, UPT, UR37, UR4, URZ ;  /* 0x0000000425337290 */ /* 0x000fe2000fffe0ff */
[----:B------:R-:W-:Y:S01]  /*9c90*/  UMOV UR52, UR62 ;  /* 0x0000003e00347c82 */ /* 0x000fe20008000000 */
[----:B------:R-:W-:Y:S10]  /*9ca0*/  BRA.U UP0, `(.L_x_129) ;  /* 0xffffffc100d47547 */ /* 0x000ff4000b83ffff */
[----:B------:R-:W-:Y:S05]  /*9cb0*/  EXIT ;  /* 0x000000000000794d */ /* 0x000fea0003800000 */
.L_x_25:
[----:B------:R-:W-:Y:S07]  /*9cc0*/  MOV R0, UR9 ;  /* 0x0000000900007c02 */ /* 0x000fee0008000f00 */
.L_x_130:
[----:B--2---:R2:W3:Y:S02]  /*9cd0*/  SYNCS.PHASECHK.TRANS64.TRYWAIT P0, [R0+URZ+0x80], R5 ;  /* 0x00008005000075a7 */ /* 0x0044e400080011ff */
[----:B---3--:R-:W-:Y:S05]  /*9ce0*/  @!P0 NANOSLEEP.SYNCS 0x989680 ;  /* 0x009896800000895d */ /* 0x008fea0003900000 */
[----:B------:R-:W3:Y:S02]  /*9cf0*/  @!P0 SYNCS.PHASECHK.TRANS64 P0, [R0+URZ+0x80], R5 ;  /* 0x00008005000085a7 */ /* 0x000ee400080010ff */
[----:B---3--:R-:W-:Y:S05]  /*9d00*/  @!P0 BRA `(.L_x_130) ;  /* 0xfffffffc00f08947 */ /* 0x008fea000383ffff */
[----:B------:R-:W-:Y:S05]  /*9d10*/  BRA `(.L_x_24) ;  /* 0xffffff7c00f87947 */ /* 0x000fea000383ffff */
.L_x_32:
[----:B------:R-:W-:Y:S07]  /*9d20*/  MOV R0, UR9 ;  /* 0x0000000900007c02 */ /* 0x000fee0008000f00 */
.L_x_131:
[----:B-1----:R1:W2:Y:S02]  /*9d30*/  SYNCS.PHASECHK.TRANS64.TRYWAIT P0, [R0+URZ+0x80], R5 ;  /* 0x00008005000075a7 */ /* 0x0022a400080011ff */
[----:B--2---:R-:W-:Y:S05]  /*9d40*/  @!P0 NANOSLEEP.SYNCS 0x989680 ;  /* 0x009896800000895d */ /* 0x004fea0003900000 */
[----:B------:R-:W2:Y:S02]  /*9d50*/  @!P0 SYNCS.PHASECHK.TRANS64 P0, [R0+URZ+0x80], R5 ;  /* 0x00008005000085a7 */ /* 0x000ea400080010ff */
[----:B--2---:R-:W-:Y:S05]  /*9d60*/  @!P0 BRA `(.L_x_131) ;  /* 0xfffffffc00f08947 */ /* 0x004fea000383ffff */
[----:B------:R-:W-:Y:S05]  /*9d70*/  BRA `(.L_x_31) ;  /* 0xffffff84009c7947 */ /* 0x000fea000383ffff */
.L_x_37:
[----:B-1----:R-:W-:-:S07]  /*9d80*/  MOV R0, UR30 ;  /* 0x0000001e00007c02 */ /* 0x002fce0008000f00 */
.L_x_132:
[----:B-1----:R1:W2:Y:S02]  /*9d90*/  SYNCS.PHASECHK.TRANS64.TRYWAIT P0, [R0+URZ+0x130], R3 ;  /* 0x00013003000075a7 */ /* 0x0022a400080011ff */
[----:B--2---:R-:W-:Y:S05]  /*9da0*/  @!P0 NANOSLEEP.SYNCS 0x989680 ;  /* 0x009896800000895d */ /* 0x004fea0003900000 */
[----:B------:R-:W2:Y:S02]  /*9db0*/  @!P0 SYNCS.PHASECHK.TRANS64 P0, [R0+URZ+0x130], R3 ;  /* 0x00013003000085a7 */ /* 0x000ea400080010ff */
[----:B--2---:R-:W-:Y:S05]  /*9dc0*/  @!P0 BRA `(.L_x_132) ;  /* 0xfffffffc00f08947 */ /* 0x004fea000383ffff */
[----:B------:R-:W-:Y:S05]  /*9dd0*/  BRA `(.L_x_133) ;  /* 0xffffff8800807947 */ /* 0x000fea000383ffff */
.L_x_41:
[----:B------:R-:W-:-:S07]  /*9de0*/  MOV R0, UR4 ;  /* 0x0000000400007c02 */ /* 0x000fce0008000f00 */
.L_x_134:
[----:B-1----:R1:W2:Y:S02]  /*9df0*/  SYNCS.PHASECHK.TRANS64.TRYWAIT P0, [R0+URZ], R3 ;  /* 0x00000003000075a7 */ /* 0x0022a400080011ff */
[----:B--2---:R-:W-:Y:S05]  /*9e00*/  @!P0 NANOSLEEP.SYNCS 0x989680 ;  /* 0x009896800000895d */ /* 0x004fea0003900000 */
[----:B------:R-:W2:Y:S02]  /*9e10*/  @!P0 SYNCS.PHASECHK.TRANS64 P0, [R0+URZ], R3 ;  /* 0x00000003000085a7 */ /* 0x000ea400080010ff */
[----:B--2---:R-:W-:Y:S05]  /*9e20*/  @!P0 BRA `(.L_x_134) ;  /* 0xfffffffc00f08947 */ /* 0x004fea000383ffff */
[----:B------:R-:W-:Y:S05]  /*9e30*/  BRA `(.L_x_135) ;  /* 0xffffff9000187947 */ /* 0x000fea000383ffff */
.L_x_42:
[----:B------:R-:W-:-:S07]  /*9e40*/  MOV R0, UR5 ;  /* 0x0000000500007c02 */ /* 0x000fce0008000f00 */
.L_x_136:
[----:B-1----:R1:W2:Y:S02]  /*9e50*/  SYNCS.PHASECHK.TRANS64.TRYWAIT P0, [R0+URZ], R3 ;  /* 0x00000003000075a7 */ /* 0x0022a400080011ff */
[----:B--2---:R-:W-:Y:S05]  /*9e60*/  @!P0 NANOSLEEP.SYNCS 0x989680 ;  /* 0x009896800000895d */ /* 0x004fea0003900000 */
[----:B------:R-:W2:Y:S02]  /*9e70*/  @!P0 SYNCS.PHASECHK.TRANS64 P0, [R0+URZ], R3 ;  /* 0x00000003000085a7 */ /* 0x000ea400080010ff */
[----:B--2---:R-:W-:Y:S05]  /*9e80*/  @!P0 BRA `(.L_x_136) ;  /* 0xfffffffc00f08947 */ /* 0x004fea000383ffff */
[----:B------:R-:W-:Y:S05]  /*9e90*/  BRA `(.L_x_137) ;  /* 0xffffff9000287947 */ /* 0x000fea000383ffff */
.L_x_43:
[----:B------:R-:W-:-:S07]  /*9ea0*/  MOV R0, UR5 ;  /* 0x0000000500007c02 */ /* 0x000fce0008000f00 */
.L_x_138:
[----:B-1----:R1:W2:Y:S02]  /*9eb0*/  SYNCS.PHASECHK.TRANS64.TRYWAIT P0, [R0+URZ], R3 ;  /* 0x00000003000075a7 */ /* 0x0022a400080011ff */
[----:B--2---:R-:W-:Y:S05]  /*9ec0*/  @!P0 NANOSLEEP.SYNCS 0x989680 ;  /* 0x009896800000895d */ /* 0x004fea0003900000 */
[----:B------:R-:W2:Y:S02]  /*9ed0*/  @!P0 SYNCS.PHASECHK.TRANS64 P0, [R0+URZ], R3 ;  /* 0x00000003000085a7 */ /* 0x000ea400080010ff */
[----:B--2---:R-:W-:Y:S05]  /*9ee0*/  @!P0 BRA `(.L_x_138) ;  /* 0xfffffffc00f08947 */ /* 0x004fea000383ffff */
[----:B------:R-:W-:Y:S05]  /*9ef0*/  BRA `(.L_x_139) ;  /* 0xffffff9000387947 */ /* 0x000fea000383ffff */
.L_x_44:
[----:B------:R-:W-:-:S07]  /*9f00*/  MOV R0, UR5 ;  /* 0x0000000500007c02 */ /* 0x000fce0008000f00 */
.L_x_140:
[----:B-1----:R1:W2:Y:S02]  /*9f10*/  SYNCS.PHASECHK.TRANS64.TRYWAIT P0, [R0+URZ], R3 ;  /* 0x00000003000075a7 */ /* 0x0022a400080011ff */
[----:B--2---:R-:W-:Y:S05]  /*9f20*/  @!P0 NANOSLEEP.SYNCS 0x989680 ;  /* 0x009896800000895d */ /* 0x004fea0003900000 */
[----:B------:R-:W2:Y:S02]  /*9f30*/  @!P0 SYNCS.PHASECHK.TRANS64 P0, [R0+URZ], R3 ;  /* 0x00000003000085a7 */ /* 0x000ea400080010ff */
[----:B--2---:R-:W-:Y:S05]  /*9f40*/  @!P0 BRA `(.L_x_140) ;  /* 0xfffffffc00f08947 */ /* 0x004fea000383ffff */
[----:B------:R-:W-:Y:S05]  /*9f50*/  BRA `(.L_x_141) ;  /* 0xffffff9000487947 */ /* 0x000fea000383ffff */
.L_x_45:
[----:B------:R-:W-:-:S07]  /*9f60*/  MOV R0, UR5 ;  /* 0x0000000500007c02 */ /* 0x000fce0008000f00 */
.L_x_142:
[----:B-1----:R1:W2:Y:S02]  /*9f70*/  SYNCS.PHASECHK.TRANS64.TRYWAIT P0, [R0+URZ], R3 ;  /* 0x00000003000075a7 */ /* 0x0022a400080011ff */
[----:B--2---:R-:W-:Y:S05]  /*9f80*/  @!P0 NANOSLEEP.SYNCS 0x989680 ;  /* 0x009896800000895d */ /* 0x004fea0003900000 */
[----:B------:R-:W2:Y:S02]  /*9f90*/  @!P0 SYNCS.PHASECHK.TRANS64 P0, [R0+URZ], R3 ;  /* 0x00000003000085a7 */ /* 0x000ea400080010ff */
[----:B--2---:R-:W-:Y:S05]  /*9fa0*/  @!P0 BRA `(.L_x_142) ;  /* 0xfffffffc00f08947 */ /* 0x004fea000383ffff */
[----:B------:R-:W-:Y:S05]  /*9fb0*/  BRA `(.L_x_143) ;  /* 0xffffff9000587947 */ /* 0x000fea000383ffff */
.L_x_46:
[----:B------:R-:W-:-:S07]  /*9fc0*/  MOV R0, UR5 ;  /* 0x0000000500007c02 */ /* 0x000fce0008000f00 */
.L_x_144:
[----:B-1----:R1:W2:Y:S02]  /*9fd0*/  SYNCS.PHASECHK.TRANS64.TRYWAIT P0, [R0+URZ], R3 ;  /* 0x00000003000075a7 */ /* 0x0022a400080011ff */
[----:B--2---:R-:W-:Y:S05]  /*9fe0*/  @!P0 NANOSLEEP.SYNCS 0x989680 ;  /* 0x009896800000895d */ /* 0x004fea0003900000 */
[----:B------:R-:W2:Y:S02]  /*9ff0*/  @!P0 SYNCS.PHASECHK.TRANS64 P0, [R0+URZ], R3 ;  /* 0x00000003000085a7 */ /* 0x000ea400080010ff */
[----:B--2---:R-:W-:Y:S05]  /*a000*/  @!P0 BRA `(.L_x_144) ;  /* 0xfffffffc00f08947 */ /* 0x004fea000383ffff */
[----:B------:R-:W-:Y:S05]  /*a010*/  BRA `(.L_x_145) ;  /* 0xffffff9000687947 */ /* 0x000fea000383ffff */
.L_x_47:
[----:B------:R-:W-:-:S07]  /*a020*/  MOV R0, UR5 ;  /* 0x0000000500007c02 */ /* 0x000fce0008000f00 */
.L_x_146:
[----:B-1----:R1:W2:Y:S02]  /*a030*/  SYNCS.PHASECHK.TRANS64.TRYWAIT P0, [R0+URZ], R3 ;  /* 0x00000003000075a7 */ /* 0x0022a400080011ff */
[----:B--2---:R-:W-:Y:S05]  /*a040*/  @!P0 NANOSLEEP.SYNCS 0x989680 ;  /* 0x009896800000895d */ /* 0x004fea0003900000 */
[----:B------:R-:W2:Y:S02]  /*a050*/  @!P0 SYNCS.PHASECHK.TRANS64 P0, [R0+URZ], R3 ;  /* 0x00000003000085a7 */ /* 0x000ea400080010ff */
[----:B--2---:R-:W-:Y:S05]  /*a060*/  @!P0 BRA `(.L_x_146) ;  /* 0xfffffffc00f08947 */ /* 0x004fea000383ffff */
[----:B------:R-:W-:Y:S05]  /*a070*/  BRA `(.L_x_147) ;  /* 0xffffff9000787947 */ /* 0x000fea000383ffff */
.L_x_48:
[----:B------:R-:W-:-:S07]  /*a080*/  MOV R0, UR5 ;  /* 0x0000000500007c02 */ /* 0x000fce0008000f00 */
.L_x_148:
[----:B-1----:R1:W2:Y:S02]  /*a090*/  SYNCS.PHASECHK.TRANS64.TRYWAIT P0, [R0+URZ], R3 ;  /* 0x00000003000075a7 */ /* 0x0022a400080011ff */
[----:B--2---:R-:W-:Y:S05]  /*a0a0*/  @!P0 NANOSLEEP.SYNCS 0x989680 ;  /* 0x009896800000895d */ /* 0x004fea0003900000 */
[----:B------:R-:W2:Y:S02]  /*a0b0*/  @!P0 SYNCS.PHASECHK.TRANS64 P0, [R0+URZ], R3 ;  /* 0x00000003000085a7 */ /* 0x000ea400080010ff */
[----:B--2---:R-:W-:Y:S05]  /*a0c0*/  @!P0 BRA `(.L_x_148) ;  /* 0xfffffffc00f08947 */ /* 0x004fea000383ffff */
[----:B------:R-:W-:Y:S05]  /*a0d0*/  BRA `(.L_x_149) ;  /* 0xffffff9000887947 */ /* 0x000fea000383ffff */
.L_x_49:
[----:B------:R-:W-:-:S07]  /*a0e0*/  MOV R0, UR5 ;  /* 0x0000000500007c02 */ /* 0x000fce0008000f00 */
.L_x_150:
[----:B-1----:R1:W2:Y:S02]  /*a0f0*/  SYNCS.PHASECHK.TRANS64.TRYWAIT P0, [R0+URZ], R3 ;  /* 0x00000003000075a7 */ /* 0x0022a400080011ff */
[----:B--2---:R-:W-:Y:S05]  /*a100*/  @!P0 NANOSLEEP.SYNCS 0x989680 ;  /* 0x009896800000895d */ /* 0x004fea0003900000 */
[----:B------:R-:W2:Y:S02]  /*a110*/  @!P0 SYNCS.PHASECHK.TRANS64 P0, [R0+URZ], R3 ;  /* 0x00000003000085a7 */ /* 0x000ea400080010ff */
[----:B--2---:R-:W-:Y:S05]  /*a120*/  @!P0 BRA `(.L_x_150) ;  /* 0xfffffffc00f08947 */ /* 0x004fea000383ffff */
[----:B------:R-:W-:Y:S05]  /*a130*/  BRA `(.L_x_151) ;  /* 0xffffff9000987947 */ /* 0x000fea000383ffff */
.L_x_50:
[----:B------:R-:W-:-:S07]  /*a140*/  MOV R0, UR5 ;  /* 0x0000000500007c02 */ /* 0x000fce0008000f00 */
.L_x_152:
[----:B-1----:R1:W2:Y:S02]  /*a150*/  SYNCS.PHASECHK.TRANS64.TRYWAIT P0, [R0+URZ], R3 ;  /* 0x00000003000075a7 */ /* 0x0022a400080011ff */
[----:B--2---:R-:W-:Y:S05]  /*a160*/  @!P0 NANOSLEEP.SYNCS 0x989680 ;  /* 0x009896800000895d */ /* 0x004fea0003900000 */
[----:B------:R-:W2:Y:S02]  /*a170*/  @!P0 SYNCS.PHASECHK.TRANS64 P0, [R0+URZ], R3 ;  /* 0x00000003000085a7 */ /* 0x000ea400080010ff */
[----:B--2---:R-:W-:Y:S05]  /*a180*/  @!P0 BRA `(.L_x_152) ;  /* 0xfffffffc00f08947 */ /* 0x004fea000383ffff */
[----:B------:R-:W-:Y:S05]  /*a190*/  BRA `(.L_x_153) ;  /* 0xffffff9000a87947 */ /* 0x000fea000383ffff */
.L_x_51:
[----:B------:R-:W-:-:S07]  /*a1a0*/  MOV R0, UR5 ;  /* 0x0000000500007c02 */ /* 0x000fce0008000f00 */
.L_x_154:
[----:B-1----:R1:W2:Y:S02]  /*a1b0*/  SYNCS.PHASECHK.TRANS64.TRYWAIT P0, [R0+URZ], R3 ;  /* 0x00000003000075a7 */ /* 0x0022a400080011ff */
[----:B--2---:R-:W-:Y:S05]  /*a1c0*/  @!P0 NANOSLEEP.SYNCS 0x989680 ;  /* 0x009896800000895d */ /* 0x004fea0003900000 */
[----:B------:R-:W2:Y:S02]  /*a1d0*/  @!P0 SYNCS.PHASECHK.TRANS64 P0, [R0+URZ], R3 ;  /* 0x00000003000085a7 */ /* 0x000ea400080010ff */
[----:B--2---:R-:W-:Y:S05]  /*a1e0*/  @!P0 BRA `(.L_x_154) ;  /* 0xfffffffc00f08947 */ /* 0x004fea000383ffff */
[----:B------:R-:W-:Y:S05]  /*a1f0*/  BRA `(.L_x_155) ;  /* 0xffffff9000b87947 */ /* 0x000fea000383ffff */
.L_x_52:
[----:B------:R-:W-:-:S07]  /*a200*/  MOV R0, UR5 ;  /* 0x0000000500007c02 */ /* 0x000fce0008000f00 */
.L_x_156:
[----:B-1----:R1:W2:Y:S02]  /*a210*/  SYNCS.PHASECHK.TRANS64.TRYWAIT P0, [R0+URZ], R3 ;  /* 0x00000003000075a7 */ /* 0x0022a400080011ff */
[----:B--2---:R-:W-:Y:S05]  /*a220*/  @!P0 NANOSLEEP.SYNCS 0x989680 ;  /* 0x009896800000895d */ /* 0x004fea0003900000 */
[----:B------:R-:W2:Y:S02]  /*a230*/  @!P0 SYNCS.PHASECHK.TRANS64 P0, [R0+URZ], R3 ;  /* 0x00000003000085a7 */ /* 0x000ea400080010ff */
[----:B--2---:R-:W-:Y:S05]  /*a240*/  @!P0 BRA `(.L_x_156) ;  /* 0xfffffffc00f08947 */ /* 0x004fea000383ffff */
[----:B------:R-:W-:Y:S05]  /*a250*/  BRA `(.L_x_157) ;  /* 0xffffff9000c87947 */ /* 0x000fea000383ffff */
.L_x_53:
[----:B------:R-:W-:-:S07]  /*a260*/  MOV R0, UR5 ;  /* 0x0000000500007c02 */ /* 0x000fce0008000f00 */
.L_x_158:
[----:B-1----:R1:W2:Y:S02]  /*a270*/  SYNCS.PHASECHK.TRANS64.TRYWAIT P0, [R0+URZ], R3 ;  /* 0x00000003000075a7 */ /* 0x0022a400080011ff */
[----:B--2---:R-:W-:Y:S05]  /*a280*/  @!P0 NANOSLEEP.SYNCS 0x989680 ;  /* 0x009896800000895d */ /* 0x004fea0003900000 */
[----:B------:R-:W2:Y:S02]  /*a290*/  @!P0 SYNCS.PHASECHK.TRANS64 P0, [R0+URZ], R3 ;  /* 0x00000003000085a7 */ /* 0x000ea400080010ff */
[----:B--2---:R-:W-:Y:S05]  /*a2a0*/  @!P0 BRA `(.L_x_158) ;  /* 0xfffffffc00f08947 */ /* 0x004fea000383ffff */
[----:B------:R-:W-:Y:S05]  /*a2b0*/  BRA `(.L_x_159) ;  /* 0xffffff9000d87947 */ /* 0x000fea000383ffff */
.L_x_54:
[----:B------:R-:W-:-:S07]  /*a2c0*/  MOV R0, UR5 ;  /* 0x0000000500007c02 */ /* 0x000fce0008000f00 */
.L_x_160:
[----:B-1----:R1:W2:Y:S02]  /*a2d0*/  SYNCS.PHASECHK.TRANS64.TRYWAIT P0, [R0+URZ], R3 ;  /* 0x00000003000075a7 */ /* 0x0022a400080011ff */
[----:B--2---:R-:W-:Y:S05]  /*a2e0*/  @!P0 NANOSLEEP.SYNCS 0x989680 ;  /* 0x009896800000895d */ /* 0x004fea0003900000 */
[----:B------:R-:W2:Y:S02]  /*a2f0*/  @!P0 SYNCS.PHASECHK.TRANS64 P0, [R0+URZ], R3 ;  /* 0x00000003000085a7 */ /* 0x000ea400080010ff */
[----:B--2---:R-:W-:Y:S05]  /*a300*/  @!P0 BRA `(.L_x_160) ;  /* 0xfffffffc00f08947 */ /* 0x004fea000383ffff */
[----:B------:R-:W-:Y:S05]  /*a310*/  BRA `(.L_x_161) ;  /* 0xffffff9000e87947 */ /* 0x000fea000383ffff */
.L_x_55:
[----:B------:R-:W-:-:S07]  /*a320*/  MOV R0, UR5 ;  /* 0x0000000500007c02 */ /* 0x000fce0008000f00 */
.L_x_162:
[----:B-1----:R1:W2:Y:S02]  /*a330*/  SYNCS.PHASECHK.TRANS64.TRYWAIT P0, [R0+URZ], R3 ;  /* 0x00000003000075a7 */ /* 0x0022a400080011ff */
[----:B--2---:R-:W-:Y:S05]  /*a340*/  @!P0 NANOSLEEP.SYNCS 0x989680 ;  /* 0x009896800000895d */ /* 0x004fea0003900000 */
[----:B------:R-:W2:Y:S02]  /*a350*/  @!P0 SYNCS.PHASECHK.TRANS64 P0, [R0+URZ], R3 ;  /* 0x00000003000085a7 */ /* 0x000ea400080010ff */
[----:B--2---:R-:W-:Y:S05]  /*a360*/  @!P0 BRA `(.L_x_162) ;  /* 0xfffffffc00f08947 */ /* 0x004fea000383ffff */
[----:B------:R-:W-:Y:S05]  /*a370*/  BRA `(.L_x_163) ;  /* 0xffffff9000f87947 */ /* 0x000fea000383ffff */
.L_x_58:
[----:B------:R-:W-:-:S07]  /*a380*/  MOV R4, UR4 ;  /* 0x0000000400047c02 */ /* 0x000fce0008000f00 */
.L_x_164:
[----:B--2---:R2:W3:Y:S02]  /*a390*/  SYNCS.PHASECHK.TRANS64.TRYWAIT P1, [R4+URZ+0x138], R7 ;  /* 0x00013807040075a7 */ /* 0x0044e400080211ff */
[----:B---3--:R-:W-:Y:S05]  /*a3a0*/  @!P1 NANOSLEEP.SYNCS 0x989680 ;  /* 0x009896800000995d */ /* 0x008fea0003900000 */
[----:B------:R-:W3:Y:S02]  /*a3b0*/  @!P1 SYNCS.PHASECHK.TRANS64 P1, [R4+URZ+0x138], R7 ;  /* 0x00013807040095a7 */ /* 0x000ee400080210ff */
[----:B---3--:R-:W-:Y:S05]  /*a3c0*/  @!P1 BRA `(.L_x_164) ;  /* 0xfffffffc00f09947 */ /* 0x008fea000383ffff */
[----:B------:R-:W-:Y:S05]  /*a3d0*/  BRA `(.L_x_165) ;  /* 0xffffff9400607947 */ /* 0x000fea000383ffff */
.L_x_59:
[----:B--2---:R-:W-:-:S07]  /*a3e0*/  MOV R4, UR4 ;  /* 0x0000000400047c02 */ /* 0x004fce0008000f00 */
.L_x_166:
[----:B--2---:R2:W3:Y:S02]  /*a3f0*/  SYNCS.PHASECHK.TRANS64.TRYWAIT P1, [R4+URZ+0x130], R5 ;  /* 0x00013005040075a7 */ /* 0x0044e400080211ff */
[----:B---3--:R-:W-:Y:S05]  /*a400*/  @!P1 NANOSLEEP.SYNCS 0x989680 ;  /* 0x009896800000995d */ /* 0x008fea0003900000 */
[----:B------:R-:W3:Y:S02]  /*a410*/  @!P1 SYNCS.PHASECHK.TRANS64 P1, [R4+URZ+0x130], R5 ;  /* 0x00013005040095a7 */ /* 0x000ee400080210ff */
[----:B---3--:R-:W-:Y:S05]  /*a420*/  @!P1 BRA `(.L_x_166) ;  /* 0xfffffffc00f09947 */ /* 0x008fea000383ffff */
[----:B------:R-:W-:Y:S05]  /*a430*/  BRA `(.L_x_167) ;  /* 0xffffff9400687947 */ /* 0x000fea000383ffff */
.L_x_69:
[----:B--2---:R-:W-:-:S04]  /*a440*/  MOV R5, UR5 ;  /* 0x0000000500057c02 */ /* 0x004fc80008000f00 */
[----:B------:R2:W3:Y:S03]  /*a450*/  SYNCS.PHASECHK.TRANS64.TRYWAIT P0, [R5+URZ+0x8], R6 ;  /* 0x00000806050075a7 */ /* 0x0004e600080011ff */
[----:B---3--:R-:W-:Y:S05]  /*a460*/  @!P0 NANOSLEEP.SYNCS 0x989680 ;  /* 0x009896800000895d */ /* 0x008fea0003900000 */
[----:B------:R-:W3:Y:S02]  /*a470*/  @!P0 SYNCS.PHASECHK.TRANS64 P0, [R5+URZ+0x8], R6 ;  /* 0x00000806050085a7 */ /* 0x000ee400080010ff */
[----:B---3--:R-:W-:Y:S05]  /*a480*/  @!P0 BRA `(.L_x_69) ;  /* 0xfffffffc00ec8947 */ /* 0x008fea000383ffff */
[----:B------:R-:W-:Y:S05]  /*a490*/  BRA `(.L_x_68) ;  /* 0xffffff9800307947 */ /* 0x000fea000383ffff */
.L_x_71:
[----:B------:R-:W-:Y:S01]  /*a4a0*/  BSSY B0, `(.L_x_168) ;  /* 0x0000006000007945 */ /* 0x000fe20003800000 */
[----:B------:R-:W-:-:S07]  /*a4b0*/  MOV R15, 0xffffffff ;  /* 0xffffffff000f7802 */ /* 0x000fce0000000f00 */
[----:B-12--5:R-:W-:Y:S05]  /*a4c0*/  WARPSYNC.COLLECTIVE R15, `(.L_x_169) ;  /* 0x000000000f0c7348 */ /* 0x026fea0003c00000 */
[----:B------:R-:W-:Y:S02]  /*a4d0*/  ELECT P6, UR79, PT ;  /* 0x00000000004f782f */ /* 0x000fe400038c0000 */
[----:B------:R-:W-:Y:S01]  /*a4e0*/  MOV R14, UR79 ;  /* 0x0000004f000e7c02 */ /* 0x000fe20008000f00 */
[----:B-12--5:R-:W-:Y:S10]  /*a4f0*/  ENDCOLLECTIVE ;  /* 0x000000000000791b */ /* 0x026ff40003800000 */
.L_x_169:
[----:B------:R-:W-:Y:S05]  /*a500*/  BSYNC B0 ;  /* 0x0000000000007941 */ /* 0x000fea0003800000 */
.L_x_168:
[----:B------:R-:W-:Y:S01]  /*a510*/  PLOP3.LUT P0, PT, P6, PT, PT, 0x80, 0x8 ;  /* 0x000000000008781c */ /* 0x000fe2000370f070 */
[----:B------:R-:W-:-:S12]  /*a520*/  BRA `(.L_x_170) ;  /* 0xffffff98005c7947 */ /* 0x000fd8000383ffff */
.L_x_73:
[----:B--2---:R-:W-:-:S04]  /*a530*/  MOV R3, UR5 ;  /* 0x0000000500037c02 */ /* 0x004fc80008000f00 */
[----:B------:R2:W3:Y:S03]  /*a540*/  SYNCS.PHASECHK.TRANS64.TRYWAIT P0, [R3+URZ+0x8], R4 ;  /* 0x00000804030075a7 */ /* 0x0004e600080011ff */
[----:B---3--:R-:W-:Y:S05]  /*a550*/  @!P0 NANOSLEEP.SYNCS 0x989680 ;  /* 0x009896800000895d */ /* 0x008fea0003900000 */
[----:B------:R-:W3:Y:S02]  /*a560*/  @!P0 SYNCS.PHASECHK.TRANS64 P0, [R3+URZ+0x8], R4 ;  /* 0x00000804030085a7 */ /* 0x000ee400080010ff */
[----:B---3--:R-:W-:Y:S05]  /*a570*/  @!P0 BRA `(.L_x_73) ;  /* 0xfffffffc00ec8947 */ /* 0x008fea000383ffff */
[----:B------:R-:W-:Y:S05]  /*a580*/  BRA `(.L_x_72) ;  /* 0xffffff9800607947 */ /* 0x000fea000383ffff */
.L_x_74:
[----:B------:R-:W-:-:S07]  /*a590*/  MOV R4, UR17 ;  /* 0x0000001100047c02 */ /* 0x000fce0008000f00 */
.L_x_171:
[----:B-1----:R1:W2:Y:S02]  /*a5a0*/  SYNCS.PHASECHK.TRANS64.TRYWAIT P0, [R4+URZ+0x130], R5 ;  /* 0x00013005040075a7 */ /* 0x0022a400080011ff */
[----:B--2---:R-:W-:Y:S05]  /*a5b0*/  @!P0 NANOSLEEP.SYNCS 0x989680 ;  /* 0x009896800000895d */ /* 0x004fea0003900000 */
[----:B------:R-:W2:Y:S02]  /*a5c0*/  @!P0 SYNCS.PHASECHK.TRANS64 P0, [R4+URZ+0x130], R5 ;  /* 0x00013005040085a7 */ /* 0x000ea400080010ff */
[----:B--2---:R-:W-:Y:S05]  /*a5d0*/  @!P0 BRA `(.L_x_171) ;  /* 0xfffffffc00f08947 */ /* 0x004fea000383ffff */
[----:B------:R-:W-:Y:S05]  /*a5e0*/  BRA `(.L_x_172) ;  /* 0xffffff9c004c7947 */ /* 0x000fea000383ffff */
.L_x_76:
[----:B------:R-:W-:-:S07]  /*a5f0*/  MOV R4, UR22 ;  /* 0x0000001600047c02 */ /* 0x000fce0008000f00 */
.L_x_173:
[----:B-1----:R1:W2:Y:S02]  /*a600*/  SYNCS.PHASECHK.TRANS64.TRYWAIT P0, [R4+URZ+0x150], R5 ;  /* 0x00015005040075a7 */ /* 0x0022a400080011ff */
[----:B--2---:R-:W-:Y:S05]  /*a610*/  @!P0 NANOSLEEP.SYNCS 0x989680 ;  /* 0x009896800000895d */ /* 0x004fea0003900000 */
[----:B------:R-:W2:Y:S02]  /*a620*/  @!P0 SYNCS.PHASECHK.TRANS64 P0, [R4+URZ+0x150], R5 ;  /* 0x00015005040085a7 */ /* 0x000ea400080010ff */
[----:B--2---:R-:W-:Y:S05]  /*a630*/  @!P0 BRA `(.L_x_173) ;  /* 0xfffffffc00f08947 */ /* 0x004fea000383ffff */
[----:B------:R-:W-:Y:S05]  /*a640*/  BRA `(.L_x_75) ;  /* 0xffffff9c006c7947 */ /* 0x000fea000383ffff */
.L_x_80:
[----:B-1----:R-:W-:Y:S07]  /*a650*/  MOV R4, UR10 ;  /* 0x0000000a00047c02 */ /* 0x002fee0008000f00 */
.L_x_174:
[----:B-1----:R1:W2:Y:S02]  /*a660*/  SYNCS.PHASECHK.TRANS64.TRYWAIT P0, [R4+URZ], R7 ;  /* 0x00000007040075a7 */ /* 0x0022a400080011ff */
[----:B--2---:R-:W-:Y:S05]  /*a670*/  @!P0 NANOSLEEP.SYNCS 0x989680 ;  /* 0x009896800000895d */ /* 0x004fea0003900000 */
[----:B------:R-:W2:Y:S02]  /*a680*/  @!P0 SYNCS.PHASECHK.TRANS64 P0, [R4+URZ], R7 ;  /* 0x00000007040085a7 */ /* 0x000ea400080010ff */
[----:B--2---:R-:W-:Y:S05]  /*a690*/  @!P0 BRA `(.L_x_174) ;  /* 0xfffffffc00f08947 */ /* 0x004fea000383ffff */
[----:B------:R-:W-:Y:S05]  /*a6a0*/  BRA `(.L_x_79) ;  /* 0xffffff9c00907947 */ /* 0x000fea000383ffff */
.L_x_84:
[----:B--2---:R-:W-:-:S07]  /*a6b0*/  MOV R0, UR4 ;  /* 0x0000000400007c02 */ /* 0x004fce0008000f00 */
.L_x_175:
[----:B-1----:R1:W2:Y:S02]  /*a6c0*/  SYNCS.PHASECHK.TRANS64.TRYWAIT P0, [R0+URZ], R5 ;  /* 0x00000005000075a7 */ /* 0x0022a400080011ff */
[----:B--2---:R-:W-:Y:S05]  /*a6d0*/  @!P0 NANOSLEEP.SYNCS 0x989680 ;  /* 0x009896800000895d */ /* 0x004fea0003900000 */
[----:B------:R-:W2:Y:S02]  /*a6e0*/  @!P0 SYNCS.PHASECHK.TRANS64 P0, [R0+URZ], R5 ;  /* 0x00000005000085a7 */ /* 0x000ea400080010ff */
[----:B--2---:R-:W-:Y:S05]  /*a6f0*/  @!P0 BRA `(.L_x_175) ;  /* 0xfffffffc00f08947 */ /* 0x004fea000383ffff */
[----:B------:R-:W-:Y:S05]  /*a700*/  BRA `(.L_x_176) ;  /* 0xffffffa000687947 */ /* 0x000fea000383ffff */
.L_x_87:
[----:B------:R-:W-:-:S07]  /*a710*/  MOV R0, UR17 ;  /* 0x0000001100007c02 */ /* 0x000fce0008000f00 */
.L_x_177:
[----:B-1----:R1:W2:Y:S02]  /*a720*/  SYNCS.PHASECHK.TRANS64.TRYWAIT P1, [R0+URZ+0x160], R5 ;  /* 0x00016005000075a7 */ /* 0x0022a400080211ff */
[----:B--2---:R-:W-:Y:S05]  /*a730*/  @!P1 NANOSLEEP.SYNCS 0x989680 ;  /* 0x009896800000995d */ /* 0x004fea0003900000 */
[----:B------:R-:W2:Y:S02]  /*a740*/  @!P1 SYNCS.PHASECHK.TRANS64 P1, [R0+URZ+0x160], R5 ;  /* 0x00016005000095a7 */ /* 0x000ea400080210ff */
[----:B--2---:R-:W-:Y:S05]  /*a750*/  @!P1 BRA `(.L_x_177) ;  /* 0xfffffffc00f09947 */ /* 0x004fea000383ffff */
[----:B------:R-:W-:Y:S05]  /*a760*/  BRA `(.L_x_178) ;  /* 0xffffffa000b47947 */ /* 0x000fea000383ffff */
.L_x_92:
[----:B------:R-:W-:Y:S07]  /*a770*/  MOV R0, UR22 ;  /* 0x0000001600007c02 */ /* 0x000fee0008000f00 */
.L_x_179:
[----:B---3--:R3:W4:Y:S02]  /*a780*/  SYNCS.PHASECHK.TRANS64.TRYWAIT P0, [R0+URZ+0x130], R5 ;  /* 0x00013005000075a7 */ /* 0x00872400080011ff */
[----:B----4-:R-:W-:Y:S05]  /*a790*/  @!P0 NANOSLEEP.SYNCS 0x989680 ;  /* 0x009896800000895d */ /* 0x010fea0003900000 */
[----:B------:R-:W4:Y:S02]  /*a7a0*/  @!P0 SYNCS.PHASECHK.TRANS64 P0, [R0+URZ+0x130], R5 ;  /* 0x00013005000085a7 */ /* 0x000f2400080010ff */
[----:B----4-:R-:W-:Y:S05]  /*a7b0*/  @!P0 BRA `(.L_x_179) ;  /* 0xfffffffc00f08947 */ /* 0x010fea000383ffff */
[----:B------:R-:W-:Y:S05]  /*a7c0*/  BRA `(.L_x_180) ;  /* 0xffffffa400fc7947 */ /* 0x000fea000383ffff */
.L_x_95:
[----:B------:R-:W-:Y:S07]  /*a7d0*/  MOV R0, UR22 ;  /* 0x0000001600007c02 */ /* 0x000fee0008000f00 */
.L_x_181:
[----:B---3--:R3:W4:Y:S02]  /*a7e0*/  SYNCS.PHASECHK.TRANS64.TRYWAIT P2, [R0+URZ+0x128], R11 ;  /* 0x0001280b000075a7 */ /* 0x00872400080411ff */
[----:B----4-:R-:W-:Y:S05]  /*a7f0*/  @!P2 NANOSLEEP.SYNCS 0x989680 ;  /* 0x009896800000a95d */ /* 0x010fea0003900000 */
[----:B------:R-:W4:Y:S02]  /*a800*/  @!P2 SYNCS.PHASECHK.TRANS64 P2, [R0+URZ+0x128], R11 ;  /* 0x0001280b0000a5a7 */ /* 0x000f2400080410ff */
[----:B----4-:R-:W-:Y:S05]  /*a810*/  @!P2 BRA `(.L_x_181) ;  /* 0xfffffffc00f0a947 */ /* 0x010fea000383ffff */
[----:B------:R-:W-:Y:S05]  /*a820*/  BRA `(.L_x_94) ;  /* 0xffffffac00607947 */ /* 0x000fea000383ffff */
.L_x_98:
[----:B------:R-:W-:Y:S07]  /*a830*/  MOV R2, UR22 ;  /* 0x0000001600027c02 */ /* 0x000fee0008000f00 */
.L_x_182:
[----:B-1----:R1:W3:Y:S02]  /*a840*/  SYNCS.PHASECHK.TRANS64.TRYWAIT P1, [R2+URZ+0x110], R9 ;  /* 0x00011009020075a7 */ /* 0x0022e400080211ff */
[----:B---3--:R-:W-:Y:S05]  /*a850*/  @!P1 NANOSLEEP.SYNCS 0x989680 ;  /* 0x009896800000995d */ /* 0x008fea0003900000 */
[----:B------:R-:W3:Y:S02]  /*a860*/  @!P1 SYNCS.PHASECHK.TRANS64 P1, [R2+URZ+0x110], R9 ;  /* 0x00011009020095a7 */ /* 0x000ee400080210ff */
[----:B---3--:R-:W-:Y:S05]  /*a870*/  @!P1 BRA `(.L_x_182) ;  /* 0xfffffffc00f09947 */ /* 0x008fea000383ffff */
[----:B------:R-:W-:Y:S05]  /*a880*/  BRA `(.L_x_183) ;  /* 0xffffffb000147947 */ /* 0x000fea000383ffff */
.L_x_99:
[----:B------:R-:W-:Y:S07]  /*a890*/  MOV R0, UR22 ;  /* 0x0000001600007c02 */ /* 0x000fee0008000f00 */
.L_x_184:
[----:B-1----:R1:W3:Y:S02]  /*a8a0*/  SYNCS.PHASECHK.TRANS64.TRYWAIT P0, [R0+URZ+0x118], R9 ;  /* 0x00011809000075a7 */ /* 0x0022e400080011ff */
[----:B---3--:R-:W-:Y:S05]  /*a8b0*/  @!P0 NANOSLEEP.SYNCS 0x989680 ;  /* 0x009896800000895d */ /* 0x008fea0003900000 */
[----:B------:R-:W3:Y:S02]  /*a8c0*/  @!P0 SYNCS.PHASECHK.TRANS64 P0, [R0+URZ+0x118], R9 ;  /* 0x00011809000085a7 */ /* 0x000ee400080010ff */
[----:B---3--:R-:W-:Y:S05]  /*a8d0*/  @!P0 BRA `(.L_x_184) ;  /* 0xfffffffc00f08947 */ /* 0x008fea000383ffff */
[----:B------:R-:W-:Y:S05]  /*a8e0*/  BRA `(.L_x_185) ;  /* 0xffffffb0005c7947 */ /* 0x000fea000383ffff */
.L_x_101:
[----:B------:R-:W-:-:S07]  /*a8f0*/  MOV R0, UR22 ;  /* 0x0000001600007c02 */ /* 0x000fce0008000f00 */
.L_x_186:
[----:B-1----:R1:W3:Y:S02]  /*a900*/  SYNCS.PHASECHK.TRANS64.TRYWAIT P0, [R0+URZ+0x110], R3 ;  /* 0x00011003000075a7 */ /* 0x0022e400080011ff */
[----:B---3--:R-:W-:Y:S05]  /*a910*/  @!P0 NANOSLEEP.SYNCS 0x989680 ;  /* 0x009896800000895d */ /* 0x008fea0003900000 */
[----:B------:R-:W3:Y:S02]  /*a920*/  @!P0 SYNCS.PHASECHK.TRANS64 P0, [R0+URZ+0x110], R3 ;  /* 0x00011003000085a7 */ /* 0x000ee400080010ff */
[----:B---3--:R-:W-:Y:S05]  /*a930*/  @!P0 BRA `(.L_x_186) ;  /* 0xfffffffc00f08947 */ /* 0x008fea000383ffff */
[----:B------:R-:W-:Y:S05]  /*a940*/  BRA `(.L_x_187) ;  /* 0xffffffb000c87947 */ /* 0x000fea000383ffff */
.L_x_103:
[----:B------:R-:W-:Y:S07]  /*a950*/  MOV R0, UR50 ;  /* 0x0000003200007c02 */ /* 0x000fee0008000f00 */
.L_x_188:
[----:B-1----:R1:W2:Y:S02]  /*a960*/  SYNCS.PHASECHK.TRANS64.TRYWAIT P0, [R0+URZ+0x130], R3 ;  /* 0x00013003000075a7 */ /* 0x0022a400080011ff */
[----:B--2---:R-:W-:Y:S05]  /*a970*/  @!P0 NANOSLEEP.SYNCS 0x989680 ;  /* 0x009896800000895d */ /* 0x004fea0003900000 */
[----:B------:R-:W2:Y:S02]  /*a980*/  @!P0 SYNCS.PHASECHK.TRANS64 P0, [R0+URZ+0x130], R3 ;  /* 0x00013003000085a7 */ /* 0x000ea400080010ff */
[----:B--2---:R-:W-:Y:S05]  /*a990*/  @!P0 BRA `(.L_x_188) ;  /* 0xfffffffc00f08947 */ /* 0x004fea000383ffff */
[----:B------:R-:W-:Y:S05]  /*a9a0*/  BRA `(.L_x_189) ;  /* 0xffffffb400a07947 */ /* 0x000fea000383ffff */
.L_x_114:
[----:B---3--:R3:W4:Y:S02]  /*a9b0*/  SYNCS.PHASECHK.TRANS64.TRYWAIT P1, [R0+URZ+0x100], R3 ;  /* 0x00010003000075a7 */ /* 0x00872400080211ff */
[----:B----4-:R-:W-:Y:S05]  /*a9c0*/  @!P1 NANOSLEEP.SYNCS 0x989680 ;  /* 0x009896800000995d */ /* 0x010fea0003900000 */
[----:B------:R-:W4:Y:S02]  /*a9d0*/  @!P1 SYNCS.PHASECHK.TRANS64 P1, [R0+URZ+0x100], R3 ;  /* 0x00010003000095a7 */ /* 0x000f2400080210ff */
[----:B----4-:R-:W-:Y:S05]  /*a9e0*/  @!P1 BRA `(.L_x_114) ;  /* 0xfffffffc00f09947 */ /* 0x010fea000383ffff */
[----:B------:R-:W-:Y:S05]  /*a9f0*/  BRA `(.L_x_113) ;  /* 0xffffffc400a87947 */ /* 0x000fea000383ffff */
.L_x_116:
[----:B--2---:R2:W1:Y:S02]  /*aa00*/  SYNCS.PHASECHK.TRANS64.TRYWAIT P0, [R187+URZ+0x140], R4 ;  /* 0x00014004bb0075a7 */ /* 0x00446400080011ff */
[----:B-1----:R-:W-:Y:S05]  /*aa10*/  @!P0 NANOSLEEP.SYNCS 0x989680 ;  /* 0x009896800000895d */ /* 0x002fea0003900000 */
[----:B------:R-:W1:Y:S02]  /*aa20*/  @!P0 SYNCS.PHASECHK.TRANS64 P0, [R187+URZ+0x140], R4 ;  /* 0x00014004bb0085a7 */ /* 0x000e6400080010ff */
[----:B-1----:R-:W-:Y:S05]  /*aa30*/  @!P0 BRA `(.L_x_116) ;  /* 0xfffffffc00f08947 */ /* 0x002fea000383ffff */
[----:B------:R-:W-:Y:S05]  /*aa40*/  BRA `(.L_x_115) ;  /* 0xffffffc800007947 */ /* 0x000fea000383ffff */
.L_x_125:
[----:B---3--:R3:W4:Y:S02]  /*aa50*/  SYNCS.PHASECHK.TRANS64.TRYWAIT P0, [R199+URZ+0x100], R2 ;  /* 0x00010002c70075a7 */ /* 0x00872400080011ff */
[----:B----4-:R-:W-:Y:S05]  /*aa60*/  @!P0 NANOSLEEP.SYNCS 0x989680 ;  /* 0x009896800000895d */ /* 0x010fea0003900000 */
[----:B------:R-:W4:Y:S02]  /*aa70*/  @!P0 SYNCS.PHASECHK.TRANS64 P0, [R199+URZ+0x100], R2 ;  /* 0x00010002c70085a7 */ /* 0x000f2400080010ff */
[----:B----4-:R-:W-:Y:S05]  /*aa80*/  @!P0 BRA `(.L_x_125) ;  /* 0xfffffffc00f08947 */ /* 0x010fea000383ffff */
[----:B------:R-:W-:Y:S05]  /*aa90*/  BRA `(.L_x_124) ;  /* 0xffffffdc001c7947 */ /* 0x000fea000383ffff */
        .weak           $__internal_0_$__cuda_sm10x_tcgen05_guardrail_trap_col_being_dealloced_not_returned_by_alloc
        .type           $__internal_0_$__cuda_sm10x_tcgen05_guardrail_trap_col_being_dealloced_not_returned_by_alloc,@function
        .size           $__internal_0_$__cuda_sm10x_tcgen05_guardrail_trap_col_being_dealloced_not_returned_by_alloc,($__internal_1_$__cuda_sm10x_tcgen05_guardrail_trap_phase_invalid_during_alloc - $__internal_0_$__cuda_sm10x_tcgen05_guardrail_trap_col_being_dealloced_not_returned_by_alloc)
$__internal_0_$__cuda_sm10x_tcgen05_guardrail_trap_col_being_dealloced_not_returned_by_alloc:
[----:B------:R-:W-:Y:S05]  /*aaa0*/  BPT.TRAP 0x1 ;  /* 0x000000040000795c */ /* 0x000fea0000300000 */
[----:B------:R-:W-:-:S04]  /*aab0*/  HFMA2 R3, -RZ, RZ, 0, 0 ;  /* 0x00000000ff037431 */ /* 0x000fc800000001ff */
[----:B------:R-:W-:Y:S05]  /*aac0*/  RET.REL.NODEC R2 `(_ZN7cutlass13device_kernelINS_4conv6kernel13ConvUniversalINS1_16ConvProblemShapeILNS1_8OperatorE1ELi3EEENS1_10collective14CollectiveConvINS1_47MainloopSm100TmaUmmaWarpSpecializedImplicitGemmILS5_1ELi16ELi3ELi1ELi2EN4cute5tupleIJNSA_1CILi2EEENSC_ILi1EEESE_EEEEENSB_IJNSC_ILi256EEENSC_ILi128EEENSB_IJNSC_ILi64EEEEEEEEENS_12float_e4m3_tESM_NSA_8TiledMMAINSA_8MMA_AtomIJNSA_10MMA_TraitsINSA_25SM100_MMA_F8F6F4_2x1SM_SSEJSM_SM_fSH_SI_NSA_17integral_constantINSA_4UMMA5MajorELST_0EEENSR_IST_LST_1EEENSR_INSS_7ScaleInELSW_0EEESX_EEEEEENSA_6LayoutINSB_IJSE_SE_SE_EEENSB_IJNSC_ILi0EEES12_S12_EEEEENSB_IJNSA_10UnderscoreES15_S15_EEEEENS7_6detail27Sm100ImplicitGemmTileTraitsINSA_25SM100_TMA_2SM_LOAD_IM2COLENSA_14ComposedLayoutINSA_7SwizzleILi2ELi4ELi3EEENSA_18smem_ptr_flag_bitsILi8EEENS10_INSB_IJNSC_ILi8EEESJ_EEENSB_IJSJ_SE_EEEEEEEvEENS19_INSA_18SM100_TMA_2SM_LOADENS1B_IS1D_S1F_NS10_INSB_IJSJ_S1G_EEENSB_IJSE_SJ_EEEEEEEvEEEENS_8epilogue10collective18CollectiveEpilogueINS1T_23Sm100TmaWarpSpecializedILi2ELi2ELi64ELb0ELb0EEEJNSB_IJSI_SI_SK_EEENSB_IJNS10_ISI_SE_EENS10_ISJ_SE_EEEEESM_NSB_IJNSB_IJllllEEESE_S12_EEESM_S23_NS1T_6fusion15FusionCallbacksIS1X_NS24_17LinearCombinationISM_fSM_fLNS_15FloatRoundStyleE2EEES1Y_S21_JEEENSA_5SM1004TMEM4LOAD26SM100_TMEM_LOAD_32dp32b64xENSA_20SM90_TMA_LOAD_IM2COLES1K_NSA_39AutoVectorizingCopyWithAssumedAlignmentILi128EEENSA_21SM90_TMA_STORE_IM2COLES1K_S2G_S2G_EEEvvEEEEvNT_6ParamsE) ;  /* 0xffffff54024c7950 */ /* 0x000fea0003c3ffff */
        .weak           $__internal_1_$__cuda_sm10x_tcgen05_guardrail_trap_phase_invalid_during_alloc
        .type           $__internal_1_$__cuda_sm10x_tcgen05_guardrail_trap_phase_invalid_during_alloc,@function
        .size           $__internal_1_$__cuda_sm10x_tcgen05_guardrail_trap_phase_invalid_during_alloc,($__internal_2_$__cuda_sm10x_tcgen05_guardrail_trap_unallocated_columns_being_dealloced - $__internal_1_$__cuda_sm10x_tcgen05_guardrail_trap_phase_invalid_during_alloc)
$__internal_1_$__cuda_sm10x_tcgen05_guardrail_trap_phase_invalid_during_alloc:
[----:B------:R-:W-:Y:S05]  /*aad0*/  BPT.TRAP 0x1 ;  /* 0x000000040000795c */ /* 0x000fea0000300000 */
[----:B------:R-:W-:-:S04]  /*aae0*/  MOV R5, 0x0 ;  /* 0x0000000000057802 */ /* 0x000fc80000000f00 */
[----:B------:R-:W-:Y:S05]  /*aaf0*/  RET.REL.NODEC R4 `(_ZN7cutlass13device_kernelINS_4conv6kernel13ConvUniversalINS1_16ConvProblemShapeILNS1_8OperatorE1ELi3EEENS1_10collective14CollectiveConvINS1_47MainloopSm100TmaUmmaWarpSpecializedImplicitGemmILS5_1ELi16ELi3ELi1ELi2EN4cute5tupleIJNSA_1CILi2EEENSC_ILi1EEESE_EEEEENSB_IJNSC_ILi256EEENSC_ILi128EEENSB_IJNSC_ILi64EEEEEEEEENS_12float_e4m3_tESM_NSA_8TiledMMAINSA_8MMA_AtomIJNSA_10MMA_TraitsINSA_25SM100_MMA_F8F6F4_2x1SM_SSEJSM_SM_fSH_SI_NSA_17integral_constantINSA_4UMMA5MajorELST_0EEENSR_IST_LST_1EEENSR_INSS_7ScaleInELSW_0EEESX_EEEEEENSA_6LayoutINSB_IJSE_SE_SE_EEENSB_IJNSC_ILi0EEES12_S12_EEEEENSB_IJNSA_10UnderscoreES15_S15_EEEEENS7_6detail27Sm100ImplicitGemmTileTraitsINSA_25SM100_TMA_2SM_LOAD_IM2COLENSA_14ComposedLayoutINSA_7SwizzleILi2ELi4ELi3EEENSA_18smem_ptr_flag_bitsILi8EEENS10_INSB_IJNSC_ILi8EEESJ_EEENSB_IJSJ_SE_EEEEEEEvEENS19_INSA_18SM100_TMA_2SM_LOADENS1B_IS1D_S1F_NS10_INSB_IJSJ_S1G_EEENSB_IJSE_SJ_EEEEEEEvEEEENS_8epilogue10collective18CollectiveEpilogueINS1T_23Sm100TmaWarpSpecializedILi2ELi2ELi64ELb0ELb0EEEJNSB_IJSI_SI_SK_EEENSB_IJNS10_ISI_SE_EENS10_ISJ_SE_EEEEESM_NSB_IJNSB_IJllllEEESE_S12_EEESM_S23_NS1T_6fusion15FusionCallbacksIS1X_NS24_17LinearCombinationISM_fSM_fLNS_15FloatRoundStyleE2EEES1Y_S21_JEEENSA_5SM1004TMEM4LOAD26SM100_TMEM_LOAD_32dp32b64xENSA_20SM90_TMA_LOAD_IM2COLES1K_NSA_39AutoVectorizingCopyWithAssumedAlignmentILi128EEENSA_21SM90_TMA_STORE_IM2COLES1K_S2G_S2G_EEEvvEEEEvNT_6ParamsE) ;  /* 0xffffff5404407950 */ /* 0x000fea0003c3ffff */
        .weak           $__internal_2_$__cuda_sm10x_tcgen05_guardrail_trap_unallocated_columns_being_dealloced
        .type           $__internal_2_$__cuda_sm10x_tcgen05_guardrail_trap_unallocated_columns_being_dealloced,@function
        .size           $__internal_2_$__cuda_sm10x_tcgen05_guardrail_trap_unallocated_columns_being_dealloced,(.L_x_191 - $__internal_2_$__cuda_sm10x_tcgen05_guardrail_trap_unallocated_columns_being_dealloced)
$__internal_2_$__cuda_sm10x_tcgen05_guardrail_trap_unallocated_columns_being_dealloced:
[----:B------:R-:W-:Y:S05]  /*ab00*/  BPT.TRAP 0x1 ;  /* 0x000000040000795c */ /* 0x000fea0000300000 */
[----:B------:R-:W-:-:S04]  /*ab10*/  HFMA2 R3, -RZ, RZ, 0, 0 ;  /* 0x00000000ff037431 */ /* 0x000fc800000001ff */
[----:B------:R-:W-:Y:S05]  /*ab20*/  RET.REL.NODEC R2 `(_ZN7cutlass13device_kernelINS_4conv6kernel13ConvUniversalINS1_16ConvProblemShapeILNS1_8OperatorE1ELi3EEENS1_10collective14CollectiveConvINS1_47MainloopSm100TmaUmmaWarpSpecializedImplicitGemmILS5_1ELi16ELi3ELi1ELi2EN4cute5tupleIJNSA_1CILi2EEENSC_ILi1EEESE_EEEEENSB_IJNSC_ILi256EEENSC_ILi128EEENSB_IJNSC_ILi64EEEEEEEEENS_12float_e4m3_tESM_NSA_8TiledMMAINSA_8MMA_AtomIJNSA_10MMA_TraitsINSA_25SM100_MMA_F8F6F4_2x1SM_SSEJSM_SM_fSH_SI_NSA_17integral_constantINSA_4UMMA5MajorELST_0EEENSR_IST_LST_1EEENSR_INSS_7ScaleInELSW_0EEESX_EEEEEENSA_6LayoutINSB_IJSE_SE_SE_EEENSB_IJNSC_ILi0EEES12_S12_EEEEENSB_IJNSA_10UnderscoreES15_S15_EEEEENS7_6detail27Sm100ImplicitGemmTileTraitsINSA_25SM100_TMA_2SM_LOAD_IM2COLENSA_14ComposedLayoutINSA_7SwizzleILi2ELi4ELi3EEENSA_18smem_ptr_flag_bitsILi8EEENS10_INSB_IJNSC_ILi8EEESJ_EEENSB_IJSJ_SE_EEEEEEEvEENS19_INSA_18SM100_TMA_2SM_LOADENS1B_IS1D_S1F_NS10_INSB_IJSJ_S1G_EEENSB_IJSE_SJ_EEEEEEEvEEEENS_8epilogue10collective18CollectiveEpilogueINS1T_23Sm100TmaWarpSpecializedILi2ELi2ELi64ELb0ELb0EEEJNSB_IJSI_SI_SK_EEENSB_IJNS10_ISI_SE_EENS10_ISJ_SE_EEEEESM_NSB_IJNSB_IJllllEEESE_S12_EEESM_S23_NS1T_6fusion15FusionCallbacksIS1X_NS24_17LinearCombinationISM_fSM_fLNS_15FloatRoundStyleE2EEES1Y_S21_JEEENSA_5SM1004TMEM4LOAD26SM100_TMEM_LOAD_32dp32b64xENSA_20SM90_TMA_LOAD_IM2COLES1K_NSA_39AutoVectorizingCopyWithAssumedAlignmentILi128EEENSA_21SM90_TMA_STORE_IM2COLES1K_S2G_S2G_EEEvvEEEEvNT_6ParamsE) ;  /* 0xffffff5402347950 */ /* 0x000fea0003c3ffff */
.L_x_190:
[----:B------:R-:W-:-:S00]  /*ab30*/  BRA `(.L_x_190) ;  /* 0xfffffffc00fc7947 */ /* 0x000fc0000383ffff */
[----:B------:R-:W-:-:S00]  /*ab40*/  NOP ;  /* 0x0000000000007918 */ /* 0x000fc00000000000 */
        /* <DEDUP_REMOVED lines=11> */
.L_x_191:


//--------------------- .nv.global.init           --------------------------
	.section	.nv.global.init,"aw",@progbits
.nv.global.init:
	.type		$str$29,@object
	.size		$str$29,($str$30 - $str$29)
$str$29:
        /*0000*/ 	.byte	0x28, 0x61, 0x64, 0x64, 0x72, 0x65, 0x73, 0x73, 0x20, 0x26, 0x20, 0x6d, 0x61, 0x73, 0x6b, 0x29
        /*0010*/ 	.byte	0x20, 0x3d, 0x3d, 0x20, 0x30, 0x00
	.type		$str$30,@object
	.size		$str$30,($str$28 - $str$30)
$str$30:
        /*0016*/ 	.byte	0x2f, 0x74, 0x6d, 0x70, 0x2f, 0x63, 0x75, 0x74, 0x6c, 0x61, 0x73, 0x73, 0x5f, 0x73, 0x77, 0x65
        /*0026*/ 	.byte	0x65, 0x70, 0x5f, 0x73, 0x72, 0x63, 0x2f, 0x69, 0x6e, 0x63, 0x6c, 0x75, 0x64, 0x65, 0x2f, 0x63
        /*0036*/ 	.byte	0x75, 0x74, 0x65, 0x2f, 0x70, 0x6f, 0x69, 0x6e, 0x74, 0x65, 0x72, 0x5f, 0x66, 0x6c, 0x61, 0x67
        /*0046*/ 	.byte	0x67, 0x65, 0x64, 0x2e, 0x68, 0x70, 0x70, 0x00
	.type		$str$28,@object
	.size		$str$28,($str$27 - $str$28)
$str$28:
        /*004e*/ 	.byte	0x2f, 0x74, 0x6d, 0x70, 0x2f, 0x63, 0x75, 0x74, 0x6c, 0x61, 0x73, 0x73, 0x5f, 0x73, 0x77, 0x65
        /*005e*/ 	.byte	0x65, 0x70, 0x5f, 0x73, 0x72, 0x63, 0x2f, 0x69, 0x6e, 0x63, 0x6c, 0x75, 0x64, 0x65, 0x2f, 0x63
        /*006e*/ 	.byte	0x75, 0x74, 0x65, 0x2f, 0x61, 0x74, 0x6f, 0x6d, 0x2f, 0x63, 0x6f, 0x70, 0x79, 0x5f, 0x74, 0x72
        /*007e*/ 	.byte	0x61, 0x69, 0x74, 0x73, 0x5f, 0x73, 0x6d, 0x31, 0x30, 0x30, 0x2e, 0x68, 0x70, 0x70, 0x00
	.type		$str$27,@object
	.size		$str$27,(__unnamed_1 - $str$27)
$str$27:
        /*008d*/ 	.byte	0x28, 0x28, 0x75, 0x69, 0x6e, 0x74, 0x33, 0x32, 0x5f, 0x74, 0x28, 0x74, 0x68, 0x72, 0x65, 0x61
        /*009d*/ 	.byte	0x64, 0x49, 0x64, 0x78, 0x2e, 0x78, 0x29, 0x20, 0x2f, 0x20, 0x33, 0x32, 0x29, 0x20, 0x25, 0x20
        /*00ad*/ 	.byte	0x34, 0x29, 0x20, 0x3d, 0x3d, 0x20, 0x28, 0x28, 0x28, 0x74, 0x6d, 0x65, 0x6d, 0x5f, 0x61, 0x64
        /*00bd*/ 	.byte	0x64, 0x72, 0x20, 0x3e, 0x3e, 0x20, 0x31, 0x36, 0x29, 0x20, 0x2f, 0x20, 0x33, 0x32, 0x29, 0x20
        /*00cd*/ 	.byte	0x25, 0x20, 0x34, 0x29, 0x00
	.type		__unnamed_1,@object
	.size		__unnamed_1,(__unnamed_2 - __unnamed_1)
__unnamed_1:
        /*00d2*/ 	.byte	0x61, 0x75, 0x74, 0x6f, 0x20, 0x63, 0x75, 0x74, 0x65, 0x3a, 0x3a, 0x61, 0x73, 0x5f, 0x70, 0x6f
        /* <DEDUP_REMOVED lines=24> */
        /*0262*/ 	.byte	0x43, 0x3c, 0x38, 0x31, 0x39, 0x32, 0x3e, 0x3e, 0x3e, 0x3e, 0x5d, 0x00
	.type		__unnamed_2,@object
	.size		__unnamed_2,(.L_2 - __unnamed_2)
__unnamed_2:
        /* <DEDUP_REMOVED lines=42> */
        /*050e*/ 	.byte	0x3e, 0x3e, 0x3e, 0x3e, 0x5d, 0x00
.L_2:


//--------------------- .nv.shared._ZN7cutlass13device_kernelINS_4conv6kernel13ConvUniversalINS1_16ConvProblemShapeILNS1_8OperatorE1ELi3EEENS1_10collective14CollectiveConvINS1_47MainloopSm100TmaUmmaWarpSpecializedImplicitGemmILS5_1ELi16ELi3ELi1ELi2EN4cute5tupleIJNSA_1CILi2EEENSC_ILi1EEESE_EEEEENSB_IJNSC_ILi256EEENSC_ILi128EEENSB_IJNSC_ILi64EEEEEEEEENS_12float_e4m3_tESM_NSA_8TiledMMAINSA_8MMA_AtomIJNSA_10MMA_TraitsINSA_25SM100_MMA_F8F6F4_2x1SM_SSEJSM_SM_fSH_SI_NSA_17integral_constantINSA_4UMMA5MajorELST_0EEENSR_IST_LST_1EEENSR_INSS_7ScaleInELSW_0EEESX_EEEEEENSA_6LayoutINSB_IJSE_SE_SE_EEENSB_IJNSC_ILi0EEES12_S12_EEEEENSB_IJNSA_10UnderscoreES15_S15_EEEEENS7_6detail27Sm100ImplicitGemmTileTraitsINSA_25SM100_TMA_2SM_LOAD_IM2COLENSA_14ComposedLayoutINSA_7SwizzleILi2ELi4ELi3EEENSA_18smem_ptr_flag_bitsILi8EEENS10_INSB_IJNSC_ILi8EEESJ_EEENSB_IJSJ_SE_EEEEEEEvEENS19_INSA_18SM100_TMA_2SM_LOADENS1B_IS1D_S1F_NS10_INSB_IJSJ_S1G_EEENSB_IJSE_SJ_EEEEEEEvEEEENS_8epilogue10collective18CollectiveEpilogueINS1T_23Sm100TmaWarpSpecializedILi2ELi2ELi64ELb0ELb0EEEJNSB_IJSI_SI_SK_EEENSB_IJNS10_ISI_SE_EENS10_ISJ_SE_EEEEESM_NSB_IJNSB_IJllllEEESE_S12_EEESM_S23_NS1T_6fusion15FusionCallbacksIS1X_NS24_17LinearCombinationISM_fSM_fLNS_15FloatRoundStyleE2EEES1Y_S21_JEEENSA_5SM1004TMEM4LOAD26SM100_TMEM_LOAD_32dp32b64xENSA_20SM90_TMA_LOAD_IM2COLES1K_NSA_39AutoVectorizingCopyWithAssumedAlignmentILi128EEENSA_21SM90_TMA_STORE_IM2COLES1K_S2G_S2G_EEEvvEEEEvNT_6ParamsE --------------------------
	.section	.nv.shared._ZN7cutlass13device_kernelINS_4conv6kernel13ConvUniversalINS1_16ConvProblemShapeILNS1_8OperatorE1ELi3EEENS1_10collective14CollectiveConvINS1_47MainloopSm100TmaUmmaWarpSpecializedImplicitGemmILS5_1ELi16ELi3ELi1ELi2EN4cute5tupleIJNSA_1CILi2EEENSC_ILi1EEESE_EEEEENSB_IJNSC_ILi256EEENSC_ILi128EEENSB_IJNSC_ILi64EEEEEEEEENS_12float_e4m3_tESM_NSA_8TiledMMAINSA_8MMA_AtomIJNSA_10MMA_TraitsINSA_25SM100_MMA_F8F6F4_2x1SM_SSEJSM_SM_fSH_SI_NSA_17integral_constantINSA_4UMMA5MajorELST_0EEENSR_IST_LST_1EEENSR_INSS_7ScaleInELSW_0EEESX_EEEEEENSA_6LayoutINSB_IJSE_SE_SE_EEENSB_IJNSC_ILi0EEES12_S12_EEEEENSB_IJNSA_10UnderscoreES15_S15_EEEEENS7_6detail27Sm100ImplicitGemmTileTraitsINSA_25SM100_TMA_2SM_LOAD_IM2COLENSA_14ComposedLayoutINSA_7SwizzleILi2ELi4ELi3EEENSA_18smem_ptr_flag_bitsILi8EEENS10_INSB_IJNSC_ILi8EEESJ_EEENSB_IJSJ_SE_EEEEEEEvEENS19_INSA_18SM100_TMA_2SM_LOADENS1B_IS1D_S1F_NS10_INSB_IJSJ_S1G_EEENSB_IJSE_SJ_EEEEEEEvEEEENS_8epilogue10collective18CollectiveEpilogueINS1T_23Sm100TmaWarpSpecializedILi2ELi2ELi64ELb0ELb0EEEJNSB_IJSI_SI_SK_EEENSB_IJNS10_ISI_SE_EENS10_ISJ_SE_EEEEESM_NSB_IJNSB_IJllllEEESE_S12_EEESM_S23_NS1T_6fusion15FusionCallbacksIS1X_NS24_17LinearCombinationISM_fSM_fLNS_15FloatRoundStyleE2EEES1Y_S21_JEEENSA_5SM1004TMEM4LOAD26SM100_TMEM_LOAD_32dp32b64xENSA_20SM90_TMA_LOAD_IM2COLES1K_NSA_39AutoVectorizingCopyWithAssumedAlignmentILi128EEENSA_21SM90_TMA_STORE_IM2COLES1K_S2G_S2G_EEEvvEEEEvNT_6ParamsE,"aw",@nobits
	.sectionflags	@""
	.align	16
	.zero		1024


//--------------------- .nv.shared.reserved.0     --------------------------
	.section	.nv.shared.reserved.0,"aw",@nobits
	.weak		__nv_reservedSMEM_offset_0_alias
	.size		__nv_reservedSMEM_offset_0_alias, 0, 64
	.other		__nv_reservedSMEM_offset_0_alias,@"STO_CUDA_RESERVED_SHARED STV_DEFAULT"
__nv_reservedSMEM_offset_0_alias:
	.zero		0
.nv.shared.reserved.0:
	.zero		64
	.weak		__nv_reservedSMEM_tcgen05_partition
	.type		__nv_reservedSMEM_tcgen05_partition,@object
	.size		__nv_reservedSMEM_tcgen05_partition,(.L_0 - __nv_reservedSMEM_tcgen05_partition)
__nv_reservedSMEM_tcgen05_partition:
	.zero		32
.L_0:


//--------------------- .nv.global                --------------------------
	.section	.nv.global,"aw",@nobits
.nv.global:
	.type		_ZN39_INTERNAL_a136dd98_4_k_cu_c82a41d1_37934cute1_E,@object
	.size		_ZN39_INTERNAL_a136dd98_4_k_cu_c82a41d1_37934cute1_E,(_ZN39_INTERNAL_a136dd98_4_k_cu_c82a41d1_37934cuda3std3__45__cpo6cbeginE - _ZN39_INTERNAL_a136dd98_4_k_cu_c82a41d1_37934cute1_E)
_ZN39_INTERNAL_a136dd98_4_k_cu_c82a41d1_37934cute1_E:
	.zero		1
	.type		_ZN39_INTERNAL_a136dd98_4_k_cu_c82a41d1_37934cuda3std3__45__cpo6cbeginE,@object
	.size		_ZN39_INTERNAL_a136dd98_4_k_cu_c82a41d1_37934cuda3std3__45__cpo6cbeginE,(_ZN39_INTERNAL_a136dd98_4_k_cu_c82a41d1_37934cuda3std3__48in_placeE - _ZN39_INTERNAL_a136dd98_4_k_cu_c82a41d1_37934cuda3std3__45__cpo6cbeginE)
_ZN39_INTERNAL_a136dd98_4_k_cu_c82a41d1_37934cuda3std3__45__cpo6cbeginE:
	.zero		1
	.type		_ZN39_INTERNAL_a136dd98_4_k_cu_c82a41d1_37934cuda3std3__48in_placeE,@object
	.size		_ZN39_INTERNAL_a136dd98_4_k_cu_c82a41d1_37934cuda3std3__48in_placeE,(_ZN39_INTERNAL_a136dd98_4_k_cu_c82a41d1_37934cuda3std6ranges3__45__cpo9iter_moveE - _ZN39_INTERNAL_a136dd98_4_k_cu_c82a41d1_37934cuda3std3__48in_placeE)
_ZN39_INTERNAL_a136dd98_4_k_cu_c82a41d1_37934cuda3std3__48in_placeE:
	.zero		1
	.type		_ZN39_INTERNAL_a136dd98_4_k_cu_c82a41d1_37934cuda3std6ranges3__45__cpo9iter_moveE,@object
	.size		_ZN39_INTERNAL_a136dd98_4_k_cu_c82a41d1_37934cuda3std6ranges3__45__cpo9iter_moveE,(_ZN39_INTERNAL_a136dd98_4_k_cu_c82a41d1_37934cuda3std3__45__cpo5beginE - _ZN39_INTERNAL_a136dd98_4_k_cu_c82a41d1_37934cuda3std6ranges3__45__cpo9iter_moveE)
_ZN39_INTERNAL_a136dd98_4_k_cu_c82a41d1_37934cuda3std6ranges3__45__cpo9iter_moveE:
	.zero		1
	.type		_ZN39_INTERNAL_a136dd98_4_k_cu_c82a41d1_37934cuda3std3__45__cpo5beginE,@object
	.size		_ZN39_INTERNAL_a136dd98_4_k_cu_c82a41d1_37934cuda3std3__45__cpo5beginE,(_ZN39_INTERNAL_a136dd98_4_k_cu_c82a41d1_37934cuda3std3__441_GLOBAL__N__a136dd98_4_k_cu_c82a41d1_37936ignoreE - _ZN39_INTERNAL_a136dd98_4_k_cu_c82a41d1_37934cuda3std3__45__cpo5beginE)
_ZN39_INTERNAL_a136dd98_4_k_cu_c82a41d1_37934cuda3std3__45__cpo5beginE:
	.zero		1
	.type		_ZN39_INTERNAL_a136dd98_4_k_cu_c82a41d1_37934cuda3std3__441_GLOBAL__N__a136dd98_4_k_cu_c82a41d1_37936ignoreE,@object
	.size		_ZN39_INTERNAL_a136dd98_4_k_cu_c82a41d1_37934cuda3std3__441_GLOBAL__N__a136dd98_4_k_cu_c82a41d1_37936ignoreE,(_ZN39_INTERNAL_a136dd98_4_k_cu_c82a41d1_37934cute7productE - _ZN39_INTERNAL_a136dd98_4_k_cu_c82a41d1_37934cuda3std3__441_GLOBAL__N__a136dd98_4_k_cu_c82a41d1_37936ignoreE)
_ZN39_INTERNAL_a136dd98_4_k_cu_c82a41d1_37934cuda3std3__441_GLOBAL__N__a136dd98_4_k_cu_c82a41d1_37936ignoreE:
	.zero		1
	.type		_ZN39_INTERNAL_a136dd98_4_k_cu_c82a41d1_37934cute7productE,@object
	.size		_ZN39_INTERNAL_a136dd98_4_k_cu_c82a41d1_37934cute7productE,(_ZN39_INTERNAL_a136dd98_4_k_cu_c82a41d1_37934cuda3std3__45__cpo3endE - _ZN39_INTERNAL_a136dd98_4_k_cu_c82a41d1_37934cute7productE)
_ZN39_INTERNAL_a136dd98_4_k_cu_c82a41d1_37934cute7productE:
	.zero		1
	.type		_ZN39_INTERNAL_a136dd98_4_k_cu_c82a41d1_37934cuda3std3__45__cpo3endE,@object
	.size		_ZN39_INTERNAL_a136dd98_4_k_cu_c82a41d1_37934cuda3std3__45__cpo3endE,(_ZN39_INTERNAL_a136dd98_4_k_cu_c82a41d1_37934cuda3std3__419piecewise_constructE - _ZN39_INTERNAL_a136dd98_4_k_cu_c82a41d1_37934cuda3std3__45__cpo3endE)
_ZN39_INTERNAL_a136dd98_4_k_cu_c82a41d1_37934cuda3std3__45__cpo3endE:
	.zero		1
	.type		_ZN39_INTERNAL_a136dd98_4_k_cu_c82a41d1_37934cuda3std3__419piecewise_constructE,@object
	.size		_ZN39_INTERNAL_a136dd98_4_k_cu_c82a41d1_37934cuda3std3__419piecewise_constructE,(_ZN39_INTERNAL_a136dd98_4_k_cu_c82a41d1_37934cuda3std3__45__cpo4cendE - _ZN39_INTERNAL_a136dd98_4_k_cu_c82a41d1_37934cuda3std3__419piecewise_constructE)
_ZN39_INTERNAL_a136dd98_4_k_cu_c82a41d1_37934cuda3std3__419piecewise_constructE:
	.zero		1
	.type		_ZN39_INTERNAL_a136dd98_4_k_cu_c82a41d1_37934cuda3std3__45__cpo4cendE,@object
	.size		_ZN39_INTERNAL_a136dd98_4_k_cu_c82a41d1_37934cuda3std3__45__cpo4cendE,(_ZN39_INTERNAL_a136dd98_4_k_cu_c82a41d1_37934cuda3std6ranges3__45__cpo4swapE - _ZN39_INTERNAL_a136dd98_4_k_cu_c82a41d1_37934cuda3std3__45__cpo4cendE)
_ZN39_INTERNAL_a136dd98_4_k_cu_c82a41d1_37934cuda3std3__45__cpo4cendE:
	.zero		1
	.type		_ZN39_INTERNAL_a136dd98_4_k_cu_c82a41d1_37934cuda3std6ranges3__45__cpo4swapE,@object
	.size		_ZN39_INTERNAL_a136dd98_4_k_cu_c82a41d1_37934cuda3std6ranges3__45__cpo4swapE,(.L_10 - _ZN39_INTERNAL_a136dd98_4_k_cu_c82a41d1_37934cuda3std6ranges3__45__cpo4swapE)
_ZN39_INTERNAL_a136dd98_4_k_cu_c82a41d1_37934cuda3std6ranges3__45__cpo4swapE:
	.zero		1
.L_10:


//--------------------- .nv.constant0._ZN7cutlass13device_kernelINS_4conv6kernel13ConvUniversalINS1_16ConvProblemShapeILNS1_8OperatorE1ELi3EEENS1_10collective14CollectiveConvINS1_47MainloopSm100TmaUmmaWarpSpecializedImplicitGemmILS5_1ELi16ELi3ELi1ELi2EN4cute5tupleIJNSA_1CILi2EEENSC_ILi1EEESE_EEEEENSB_IJNSC_ILi256EEENSC_ILi128EEENSB_IJNSC_ILi64EEEEEEEEENS_12float_e4m3_tESM_NSA_8TiledMMAINSA_8MMA_AtomIJNSA_10MMA_TraitsINSA_25SM100_MMA_F8F6F4_2x1SM_SSEJSM_SM_fSH_SI_NSA_17integral_constantINSA_4UMMA5MajorELST_0EEENSR_IST_LST_1EEENSR_INSS_7ScaleInELSW_0EEESX_EEEEEENSA_6LayoutINSB_IJSE_SE_SE_EEENSB_IJNSC_ILi0EEES12_S12_EEEEENSB_IJNSA_10UnderscoreES15_S15_EEEEENS7_6detail27Sm100ImplicitGemmTileTraitsINSA_25SM100_TMA_2SM_LOAD_IM2COLENSA_14ComposedLayoutINSA_7SwizzleILi2ELi4ELi3EEENSA_18smem_ptr_flag_bitsILi8EEENS10_INSB_IJNSC_ILi8EEESJ_EEENSB_IJSJ_SE_EEEEEEEvEENS19_INSA_18SM100_TMA_2SM_LOADENS1B_IS1D_S1F_NS10_INSB_IJSJ_S1G_EEENSB_IJSE_SJ_EEEEEEEvEEEENS_8epilogue10collective18CollectiveEpilogueINS1T_23Sm100TmaWarpSpecializedILi2ELi2ELi64ELb0ELb0EEEJNSB_IJSI_SI_SK_EEENSB_IJNS10_ISI_SE_EENS10_ISJ_SE_EEEEESM_NSB_IJNSB_IJllllEEESE_S12_EEESM_S23_NS1T_6fusion15FusionCallbacksIS1X_NS24_17LinearCombinationISM_fSM_fLNS_15FloatRoundStyleE2EEES1Y_S21_JEEENSA_5SM1004TMEM4LOAD26SM100_TMEM_LOAD_32dp32b64xENSA_20SM90_TMA_LOAD_IM2COLES1K_NSA_39AutoVectorizingCopyWithAssumedAlignmentILi128EEENSA_21SM90_TMA_STORE_IM2COLES1K_S2G_S2G_EEEvvEEEEvNT_6ParamsE --------------------------
	.section	.nv.constant0._ZN7cutlass13device_kernelINS_4conv6kernel13ConvUniversalINS1_16ConvProblemShapeILNS1_8OperatorE1ELi3EEENS1_10collective14CollectiveConvINS1_47MainloopSm100TmaUmmaWarpSpecializedImplicitGemmILS5_1ELi16ELi3ELi1ELi2EN4cute5tupleIJNSA_1CILi2EEENSC_ILi1EEESE_EEEEENSB_IJNSC_ILi256EEENSC_ILi128EEENSB_IJNSC_ILi64EEEEEEEEENS_12float_e4m3_tESM_NSA_8TiledMMAINSA_8MMA_AtomIJNSA_10MMA_TraitsINSA_25SM100_MMA_F8F6F4_2x1SM_SSEJSM_SM_fSH_SI_NSA_17integral_constantINSA_4UMMA5MajorELST_0EEENSR_IST_LST_1EEENSR_INSS_7ScaleInELSW_0EEESX_EEEEEENSA_6LayoutINSB_IJSE_SE_SE_EEENSB_IJNSC_ILi0EEES12_S12_EEEEENSB_IJNSA_10UnderscoreES15_S15_EEEEENS7_6detail27Sm100ImplicitGemmTileTraitsINSA_25SM100_TMA_2SM_LOAD_IM2COLENSA_14ComposedLayoutINSA_7SwizzleILi2ELi4ELi3EEENSA_18smem_ptr_flag_bitsILi8EEENS10_INSB_IJNSC_ILi8EEESJ_EEENSB_IJSJ_SE_EEEEEEEvEENS19_INSA_18SM100_TMA_2SM_LOADENS1B_IS1D_S1F_NS10_INSB_IJSJ_S1G_EEENSB_IJSE_SJ_EEEEEEEvEEEENS_8epilogue10collective18CollectiveEpilogueINS1T_23Sm100TmaWarpSpecializedILi2ELi2ELi64ELb0ELb0EEEJNSB_IJSI_SI_SK_EEENSB_IJNS10_ISI_SE_EENS10_ISJ_SE_EEEEESM_NSB_IJNSB_IJllllEEESE_S12_EEESM_S23_NS1T_6fusion15FusionCallbacksIS1X_NS24_17LinearCombinationISM_fSM_fLNS_15FloatRoundStyleE2EEES1Y_S21_JEEENSA_5SM1004TMEM4LOAD26SM100_TMEM_LOAD_32dp32b64xENSA_20SM90_TMA_LOAD_IM2COLES1K_NSA_39AutoVectorizingCopyWithAssumedAlignmentILi128EEENSA_21SM90_TMA_STORE_IM2COLES1K_S2G_S2G_EEEvvEEEEvNT_6ParamsE,"a",@progbits
	.sectionflags	@""
	.align	4
.nv.constant0._ZN7cutlass13device_kernelINS_4conv6kernel13ConvUniversalINS1_16ConvProblemShapeILNS1_8OperatorE1ELi3EEENS1_10collective14CollectiveConvINS1_47MainloopSm100TmaUmmaWarpSpecializedImplicitGemmILS5_1ELi16ELi3ELi1ELi2EN4cute5tupleIJNSA_1CILi2EEENSC_ILi1EEESE_EEEEENSB_IJNSC_ILi256EEENSC_ILi128EEENSB_IJNSC_ILi64EEEEEEEEENS_12float_e4m3_tESM_NSA_8TiledMMAINSA_8MMA_AtomIJNSA_10MMA_TraitsINSA_25SM100_MMA_F8F6F4_2x1SM_SSEJSM_SM_fSH_SI_NSA_17integral_constantINSA_4UMMA5MajorELST_0EEENSR_IST_LST_1EEENSR_INSS_7ScaleInELSW_0EEESX_EEEEEENSA_6LayoutINSB_IJSE_SE_SE_EEENSB_IJNSC_ILi0EEES12_S12_EEEEENSB_IJNSA_10UnderscoreES15_S15_EEEEENS7_6detail27Sm100ImplicitGemmTileTraitsINSA_25SM100_TMA_2SM_LOAD_IM2COLENSA_14ComposedLayoutINSA_7SwizzleILi2ELi4ELi3EEENSA_18smem_ptr_flag_bitsILi8EEENS10_INSB_IJNSC_ILi8EEESJ_EEENSB_IJSJ_SE_EEEEEEEvEENS19_INSA_18SM100_TMA_2SM_LOADENS1B_IS1D_S1F_NS10_INSB_IJSJ_S1G_EEENSB_IJSE_SJ_EEEEEEEvEEEENS_8epilogue10collective18CollectiveEpilogueINS1T_23Sm100TmaWarpSpecializedILi2ELi2ELi64ELb0ELb0EEEJNSB_IJSI_SI_SK_EEENSB_IJNS10_ISI_SE_EENS10_ISJ_SE_EEEEESM_NSB_IJNSB_IJllllEEESE_S12_EEESM_S23_NS1T_6fusion15FusionCallbacksIS1X_NS24_17LinearCombinationISM_fSM_fLNS_15FloatRoundStyleE2EEES1Y_S21_JEEENSA_5SM1004TMEM4LOAD26SM100_TMEM_LOAD_32dp32b64xENSA_20SM90_TMA_LOAD_IM2COLES1K_NSA_39AutoVectorizingCopyWithAssumedAlignmentILi128EEENSA_21SM90_TMA_STORE_IM2COLES1K_S2G_S2G_EEEvvEEEEvNT_6ParamsE:
	.zero		3200


//--------------------- SYMBOLS --------------------------

	.type		.nv.reservedSmem.offset0,@object
	.size		.nv.reservedSmem.offset0,0x4
	.type		.nv.reservedSmem.cap,@object
	.size		.nv.reservedSmem.cap,0x4
	.type		__assertfail,@function
